// auto-generated by cutlass_sweep.gemm — config: {"arch": "sm_100", "cluster_m": 2, "cluster_n": 1, "dtype": "int8", "dtype_b": "int8", "layout": "nt", "stages": 0, "tile_k": 64, "tile_m": 64, "tile_n": 96}
#include "cutlass/cutlass.h"
#include "cutlass/gemm/collective/collective_builder.hpp"
#include "cutlass/gemm/device/gemm_universal_adapter.h"
#include "cutlass/gemm/kernel/gemm_universal.hpp"
#include "cutlass/epilogue/collective/collective_builder.hpp"

using ElemA = int8_t;
using ElemB = int8_t;
using ElemCD = int8_t;
using Acc  = int32_t;
using TileShape    = cute::Shape<cute::_64, cute::_96, cute::_64>;
using ClusterShape = cute::Shape<cute::_2, cute::_1, cute::_1>;

using CollectiveEpilogue = typename cutlass::epilogue::collective::CollectiveBuilder<
    cutlass::arch::Sm100, cutlass::arch::OpClassTensorOp,
    TileShape, ClusterShape,
    cutlass::epilogue::collective::EpilogueTileAuto,
    Acc, Acc,
    ElemCD, cutlass::layout::RowMajor, 128 / cutlass::sizeof_bits<ElemCD>::value,
    ElemCD, cutlass::layout::RowMajor, 128 / cutlass::sizeof_bits<ElemCD>::value,
    cutlass::epilogue::collective::EpilogueScheduleAuto
  >::CollectiveOp;

using CollectiveMainloop = typename cutlass::gemm::collective::CollectiveBuilder<
    cutlass::arch::Sm100, cutlass::arch::OpClassTensorOp,
    ElemA, cutlass::layout::RowMajor, 128 / cutlass::sizeof_bits<ElemA>::value,
    ElemB, cutlass::layout::ColumnMajor, 128 / cutlass::sizeof_bits<ElemB>::value,
    Acc,
    TileShape, ClusterShape,
    cutlass::gemm::collective::StageCountAutoCarveout<static_cast<int>(sizeof(typename CollectiveEpilogue::SharedStorage))>,
    cutlass::gemm::collective::KernelScheduleAuto
  >::CollectiveOp;

using GemmKernel = cutlass::gemm::kernel::GemmUniversal<
    cute::Shape<int,int,int,int>,
    CollectiveMainloop,
    CollectiveEpilogue
>;
using Gemm = cutlass::gemm::device::GemmUniversalAdapter<GemmKernel>;

// Force the device kernel symbol into the cubin without needing a host main.
auto* _anchor = &cutlass::device_kernel<GemmKernel>;


// ===== COMPILED SASS (sm_100a) =====

	.target	sm_100a

	.elftype	@"ET_EXEC"


//--------------------- .note.nv.tkinfo           --------------------------
	.section	.note.nv.tkinfo,"",@"SHT_NOTE"
	.sectionflags	@"SHF_NOTE_NV_TKINFO"
	.tkinfo
        /*0018*/ 	.word	0x00000002
        /*0030*/ 	.string	""
        /*0030*/ 	.string	"ptxas"
        /*0030*/ 	.string	"Cuda compilation tools, release 13.0, V13.0.88"
        /*0030*/ 	.string	"Build cuda_13.0.r13.0/compiler.36424714_0"
        /*0030*/ 	.string	"-arch sm_100a -m 64 "



//--------------------- .note.nv.cuinfo           --------------------------
	.section	.note.nv.cuinfo,"",@"SHT_NOTE"
	.sectionflags	@"SHF_NOTE_NV_CUINFO"
        /*0018*/ 	.short	0x0002
        /*001a*/ 	.short	0x0064
        /*001c*/ 	.short	0x0082
	.zero		2


//--------------------- .nv.info                  --------------------------
	.section	.nv.info,"",@"SHT_CUDA_INFO"
	.align	4


	//----- nvinfo : EIATTR_REGCOUNT
	.align		4
        /*0000*/ 	.byte	0x04, 0x2f
        /*0002*/ 	.short	(.L_19 - .L_18)
	.align		4
.L_18:
        /*0004*/ 	.word	index@(_ZN7cutlass13device_kernelINS_4gemm6kernel13GemmUniversalIN4cute5tupleIJiiiiEEENS1_10collective13CollectiveMmaINS1_35MainloopSm100TmaUmmaWarpSpecializedILi21ELi2ELi4ENS5_IJNS4_1CILi2EEENSA_ILi1EEESC_EEEEENS5_IJNSA_ILi64EEENSA_ILi96EEESF_EEEaNS5_IJlSC_lEEEaSI_NS4_8TiledMMAINS4_8MMA_AtomIJNS4_15SM100_MMA_S8_SSIaaiLi64ELi96ELNS4_4UMMA5MajorE0ELSN_0ELNSM_8SaturateE0EEEEEENS4_6LayoutINS5_IJSC_SC_SC_EEENS5_IJNSA_ILi0EEEST_ST_EEEEENS5_IJNS4_10UnderscoreESW_SW_EEEEENS4_13SM90_TMA_LOADENS4_14ComposedLayoutINS4_7SwizzleILi2ELi4ELi3EEENS4_18smem_ptr_flag_bitsILi8EEENSR_INS5_IJNSA_ILi8EEESF_EEENS5_IJSF_SC_EEEEEEEvNS4_8identityENS4_23SM90_TMA_LOAD_MULTICASTES19_vS1A_EENS_8epilogue10collective18CollectiveEpilogueINS1D_23Sm100TmaWarpSpecializedILi1ELi1ELi48ELb0ELb0EEEJSH_NS5_IJNSR_ISF_SC_EENSR_ISG_SC_EEEEEaSI_aSI_NS1D_6fusion15FusionCallbacksIS1H_NS1L_17LinearCombinationIaiaiLNS_15FloatRoundStyleE2EEESH_S1K_JEEENS4_5SM1004TMEM4LOAD26SM100_TMEM_LOAD_16dp32b16xESZ_NS10_INS11_ILi1ELi4ELi3EEES14_NSR_INS5_IJS15_NSA_ILi32EEEEEENS5_IJS1W_SC_EEEEEEENS4_39AutoVectorizingCopyWithAssumedAlignmentILi128EEENS4_14SM90_TMA_STOREES20_S22_S22_EEEvvEEEEvNT_6ParamsE)
        /*0008*/ 	.word	0x00000079


	//----- nvinfo : EIATTR_FRAME_SIZE
	.align		4
.L_19:
        /*000c*/ 	.byte	0x04, 0x11
        /*000e*/ 	.short	(.L_21 - .L_20)
	.align		4
.L_20:
        /*0010*/ 	.word	index@($__internal_2_$__cuda_sm10x_tcgen05_guardrail_trap_unallocated_columns_being_dealloced)
        /*0014*/ 	.word	0x00000000


	//----- nvinfo : EIATTR_FRAME_SIZE
	.align		4
.L_21:
        /*0018*/ 	.byte	0x04, 0x11
        /*001a*/ 	.short	(.L_23 - .L_22)
	.align		4
.L_22:
        /*001c*/ 	.word	index@($__internal_1_$__cuda_sm10x_tcgen05_guardrail_trap_phase_invalid_during_alloc)
        /*0020*/ 	.word	0x00000000


	//----- nvinfo : EIATTR_FRAME_SIZE
	.align		4
.L_23:
        /*0024*/ 	.byte	0x04, 0x11
        /*0026*/ 	.short	(.L_25 - .L_24)
	.align		4
.L_24:
        /*0028*/ 	.word	index@($__internal_0_$__cuda_sm10x_tcgen05_guardrail_trap_col_being_dealloced_not_returned_by_alloc)
        /*002c*/ 	.word	0x00000000


	//----- nvinfo : EIATTR_FRAME_SIZE
	.align		4
.L_25:
        /*0030*/ 	.byte	0x04, 0x11
        /*0032*/ 	.short	(.L_27 - .L_26)
	.align		4
.L_26:
        /*0034*/ 	.word	index@(_ZN7cutlass13device_kernelINS_4gemm6kernel13GemmUniversalIN4cute5tupleIJiiiiEEENS1_10collective13CollectiveMmaINS1_35MainloopSm100TmaUmmaWarpSpecializedILi21ELi2ELi4ENS5_IJNS4_1CILi2EEENSA_ILi1EEESC_EEEEENS5_IJNSA_ILi64EEENSA_ILi96EEESF_EEEaNS5_IJlSC_lEEEaSI_NS4_8TiledMMAINS4_8MMA_AtomIJNS4_15SM100_MMA_S8_SSIaaiLi64ELi96ELNS4_4UMMA5MajorE0ELSN_0ELNSM_8SaturateE0EEEEEENS4_6LayoutINS5_IJSC_SC_SC_EEENS5_IJNSA_ILi0EEEST_ST_EEEEENS5_IJNS4_10UnderscoreESW_SW_EEEEENS4_13SM90_TMA_LOADENS4_14ComposedLayoutINS4_7SwizzleILi2ELi4ELi3EEENS4_18smem_ptr_flag_bitsILi8EEENSR_INS5_IJNSA_ILi8EEESF_EEENS5_IJSF_SC_EEEEEEEvNS4_8identityENS4_23SM90_TMA_LOAD_MULTICASTES19_vS1A_EENS_8epilogue10collective18CollectiveEpilogueINS1D_23Sm100TmaWarpSpecializedILi1ELi1ELi48ELb0ELb0EEEJSH_NS5_IJNSR_ISF_SC_EENSR_ISG_SC_EEEEEaSI_aSI_NS1D_6fusion15FusionCallbacksIS1H_NS1L_17LinearCombinationIaiaiLNS_15FloatRoundStyleE2EEESH_S1K_JEEENS4_5SM1004TMEM4LOAD26SM100_TMEM_LOAD_16dp32b16xESZ_NS10_INS11_ILi1ELi4ELi3EEES14_NSR_INS5_IJS15_NSA_ILi32EEEEEENS5_IJS1W_SC_EEEEEEENS4_39AutoVectorizingCopyWithAssumedAlignmentILi128EEENS4_14SM90_TMA_STOREES20_S22_S22_EEEvvEEEEvNT_6ParamsE)
        /*0038*/ 	.word	0x00000000


	//----- nvinfo : EIATTR_MIN_STACK_SIZE
	.align		4
.L_27:
        /*003c*/ 	.byte	0x04, 0x12
        /*003e*/ 	.short	(.L_29 - .L_28)
	.align		4
.L_28:
        /*0040*/ 	.word	index@(_ZN7cutlass13device_kernelINS_4gemm6kernel13GemmUniversalIN4cute5tupleIJiiiiEEENS1_10collective13CollectiveMmaINS1_35MainloopSm100TmaUmmaWarpSpecializedILi21ELi2ELi4ENS5_IJNS4_1CILi2EEENSA_ILi1EEESC_EEEEENS5_IJNSA_ILi64EEENSA_ILi96EEESF_EEEaNS5_IJlSC_lEEEaSI_NS4_8TiledMMAINS4_8MMA_AtomIJNS4_15SM100_MMA_S8_SSIaaiLi64ELi96ELNS4_4UMMA5MajorE0ELSN_0ELNSM_8SaturateE0EEEEEENS4_6LayoutINS5_IJSC_SC_SC_EEENS5_IJNSA_ILi0EEEST_ST_EEEEENS5_IJNS4_10UnderscoreESW_SW_EEEEENS4_13SM90_TMA_LOADENS4_14ComposedLayoutINS4_7SwizzleILi2ELi4ELi3EEENS4_18smem_ptr_flag_bitsILi8EEENSR_INS5_IJNSA_ILi8EEESF_EEENS5_IJSF_SC_EEEEEEEvNS4_8identityENS4_23SM90_TMA_LOAD_MULTICASTES19_vS1A_EENS_8epilogue10collective18CollectiveEpilogueINS1D_23Sm100TmaWarpSpecializedILi1ELi1ELi48ELb0ELb0EEEJSH_NS5_IJNSR_ISF_SC_EENSR_ISG_SC_EEEEEaSI_aSI_NS1D_6fusion15FusionCallbacksIS1H_NS1L_17LinearCombinationIaiaiLNS_15FloatRoundStyleE2EEESH_S1K_JEEENS4_5SM1004TMEM4LOAD26SM100_TMEM_LOAD_16dp32b16xESZ_NS10_INS11_ILi1ELi4ELi3EEES14_NSR_INS5_IJS15_NSA_ILi32EEEEEENS5_IJS1W_SC_EEEEEEENS4_39AutoVectorizingCopyWithAssumedAlignmentILi128EEENS4_14SM90_TMA_STOREES20_S22_S22_EEEvvEEEEvNT_6ParamsE)
        /*0044*/ 	.word	0x00000000
.L_29:


//--------------------- .nv.compat                --------------------------
	.section	.nv.compat,"",@"SHT_CUDA_COMPAT_INFO"
	.align	4
        /*0000*/ 	.byte	0x02, 0x09, 0x01, 0x00, 0x02, 0x02, 0x03, 0x00, 0x02, 0x05, 0x06, 0x00, 0x03, 0x07, 0x01, 0x01
        /*0010*/ 	.byte	0x02, 0x03, 0x01, 0x00, 0x02, 0x06, 0x01, 0x00, 0x04, 0x0b, 0x08, 0x00, 0x01, 0x00, 0x00, 0x00
        /*0020*/ 	.byte	0x00, 0x00, 0x00, 0x00


//--------------------- .nv.info._ZN7cutlass13device_kernelINS_4gemm6kernel13GemmUniversalIN4cute5tupleIJiiiiEEENS1_10collective13CollectiveMmaINS1_35MainloopSm100TmaUmmaWarpSpecializedILi21ELi2ELi4ENS5_IJNS4_1CILi2EEENSA_ILi1EEESC_EEEEENS5_IJNSA_ILi64EEENSA_ILi96EEESF_EEEaNS5_IJlSC_lEEEaSI_NS4_8TiledMMAINS4_8MMA_AtomIJNS4_15SM100_MMA_S8_SSIaaiLi64ELi96ELNS4_4UMMA5MajorE0ELSN_0ELNSM_8SaturateE0EEEEEENS4_6LayoutINS5_IJSC_SC_SC_EEENS5_IJNSA_ILi0EEEST_ST_EEEEENS5_IJNS4_10UnderscoreESW_SW_EEEEENS4_13SM90_TMA_LOADENS4_14ComposedLayoutINS4_7SwizzleILi2ELi4ELi3EEENS4_18smem_ptr_flag_bitsILi8EEENSR_INS5_IJNSA_ILi8EEESF_EEENS5_IJSF_SC_EEEEEEEvNS4_8identityENS4_23SM90_TMA_LOAD_MULTICASTES19_vS1A_EENS_8epilogue10collective18CollectiveEpilogueINS1D_23Sm100TmaWarpSpecializedILi1ELi1ELi48ELb0ELb0EEEJSH_NS5_IJNSR_ISF_SC_EENSR_ISG_SC_EEEEEaSI_aSI_NS1D_6fusion15FusionCallbacksIS1H_NS1L_17LinearCombinationIaiaiLNS_15FloatRoundStyleE2EEESH_S1K_JEEENS4_5SM1004TMEM4LOAD26SM100_TMEM_LOAD_16dp32b16xESZ_NS10_INS11_ILi1ELi4ELi3EEES14_NSR_INS5_IJS15_NSA_ILi32EEEEEENS5_IJS1W_SC_EEEEEEENS4_39AutoVectorizingCopyWithAssumedAlignmentILi128EEENS4_14SM90_TMA_STOREES20_S22_S22_EEEvvEEEEvNT_6ParamsE --------------------------
	.section	.nv.info._ZN7cutlass13device_kernelINS_4gemm6kernel13GemmUniversalIN4cute5tupleIJiiiiEEENS1_10collective13CollectiveMmaINS1_35MainloopSm100TmaUmmaWarpSpecializedILi21ELi2ELi4ENS5_IJNS4_1CILi2EEENSA_ILi1EEESC_EEEEENS5_IJNSA_ILi64EEENSA_ILi96EEESF_EEEaNS5_IJlSC_lEEEaSI_NS4_8TiledMMAINS4_8MMA_AtomIJNS4_15SM100_MMA_S8_SSIaaiLi64ELi96ELNS4_4UMMA5MajorE0ELSN_0ELNSM_8SaturateE0EEEEEENS4_6LayoutINS5_IJSC_SC_SC_EEENS5_IJNSA_ILi0EEEST_ST_EEEEENS5_IJNS4_10UnderscoreESW_SW_EEEEENS4_13SM90_TMA_LOADENS4_14ComposedLayoutINS4_7SwizzleILi2ELi4ELi3EEENS4_18smem_ptr_flag_bitsILi8EEENSR_INS5_IJNSA_ILi8EEESF_EEENS5_IJSF_SC_EEEEEEEvNS4_8identityENS4_23SM90_TMA_LOAD_MULTICASTES19_vS1A_EENS_8epilogue10collective18CollectiveEpilogueINS1D_23Sm100TmaWarpSpecializedILi1ELi1ELi48ELb0ELb0EEEJSH_NS5_IJNSR_ISF_SC_EENSR_ISG_SC_EEEEEaSI_aSI_NS1D_6fusion15FusionCallbacksIS1H_NS1L_17LinearCombinationIaiaiLNS_15FloatRoundStyleE2EEESH_S1K_JEEENS4_5SM1004TMEM4LOAD26SM100_TMEM_LOAD_16dp32b16xESZ_NS10_INS11_ILi1ELi4ELi3EEES14_NSR_INS5_IJS15_NSA_ILi32EEEEEENS5_IJS1W_SC_EEEEEEENS4_39AutoVectorizingCopyWithAssumedAlignmentILi128EEENS4_14SM90_TMA_STOREES20_S22_S22_EEEvvEEEEvNT_6ParamsE,"",@"SHT_CUDA_INFO"
	.sectionflags	@""
	.align	4


	//----- nvinfo : EIATTR_CUDA_API_VERSION
	.align		4
        /*0000*/ 	.byte	0x04, 0x37
        /*0002*/ 	.short	(.L_31 - .L_30)
.L_30:
        /*0004*/ 	.word	0x00000082


	//----- nvinfo : EIATTR_KPARAM_INFO
	.align		4
.L_31:
        /*0008*/ 	.byte	0x04, 0x17
        /*000a*/ 	.short	(.L_33 - .L_32)
.L_32:
        /*000c*/ 	.word	0x00000000
        /*0010*/ 	.short	0x0000
        /*0012*/ 	.short	0x0000
        /*0014*/ 	.byte	0x00, 0xf0, 0x01, 0x20


	//----- nvinfo : EIATTR_AT_ENTRY_FRAGMENTS
	.align		4
.L_33:
        /*0018*/ 	.byte	0x04, 0x4f
        /*001a*/ 	.short	(.L_35 - .L_34)


	//   ....[0]....
.L_34:
        /*001c*/ 	.word	0x00000006


	//----- nvinfo : EIATTR_RESERVED_SMEM_USED
	.align		4
.L_35:
        /*0020*/ 	.byte	0x01, 0x41
	.zero		2


	//----- nvinfo : EIATTR_SPARSE_MMA_MASK
	.align		4
        /*0024*/ 	.byte	0x03, 0x50
        /*0026*/ 	.short	0x0000


	//----- nvinfo : EIATTR_TCGEN05_1CTA_USED
	.align		4
        /*0028*/ 	.byte	0x01, 0x51
	.zero		2


	//----- nvinfo : EIATTR_MAXREG_COUNT
	.align		4
        /*002c*/ 	.byte	0x03, 0x1b
        /*002e*/ 	.short	0x00ff


	//----- nvinfo : EIATTR_NUM_BARRIERS
	.align		4
        /*0030*/ 	.byte	0x02, 0x4c
        /*0032*/ 	.byte	0x07
	.zero		1


	//----- nvinfo : EIATTR_EXTERNS
	.align		4
        /*0034*/ 	.byte	0x04, 0x0f
        /*0036*/ 	.short	(.L_37 - .L_36)


	//   ....[0]....
	.align		4
.L_36:
        /*0038*/ 	.word	index@(__assertfail)


	//----- nvinfo : EIATTR_MERCURY_ISA_VERSION
	.align		4
.L_37:
        /*003c*/ 	.byte	0x03, 0x5f
        /*003e*/ 	.short	0x0101


	//----- nvinfo : EIATTR_INT_WARP_WIDE_INSTR_OFFSETS
	.align		4
        /*0040*/ 	.byte	0x04, 0x31
        /*0042*/ 	.short	(.L_39 - .L_38)


	//   ....[0]....
.L_38:
        /*0044*/ 	.word	0x00004700


	//   ....[1]....
        /*0048*/ 	.word	0x00004730


	//   ....[2]....
        /*004c*/ 	.word	0x00004750


	//   ....[3]....
        /*0050*/ 	.word	0x00005350


	//   ....[4]....
        /*0054*/ 	.word	0x00005480


	//   ....[5]....
        /*0058*/ 	.word	0x00005510


	//   ....[6]....
        /*005c*/ 	.word	0x00005530


	//----- nvinfo : EIATTR_COOP_GROUP_MASK_REGIDS
	.align		4
.L_39:
        /*0060*/ 	.byte	0x04, 0x29
        /*0062*/ 	.short	(.L_41 - .L_40)


	//   ....[0]....
.L_40:
        /*0064*/ 	.word	0xffffffff


	//   ....[1]....
        /*0068*/ 	.word	0xffffffff


	//   ....[2]....
        /*006c*/ 	.word	0xffffffff


	//   ....[3]....
        /*0070*/ 	.word	0xffffffff


	//   ....[4]....
        /*0074*/ 	.word	0xffffffff


	//   ....[5]....
        /*0078*/ 	.word	0xffffffff


	//   ....[6]....
        /*007c*/ 	.word	0xffffffff


	//   ....[7]....
        /*0080*/ 	.word	0xffffffff


	//   ....[8]....
        /*0084*/ 	.word	0xffffffff


	//   ....[9]....
        /*0088*/ 	.word	0xffffffff


	//   ....[10]....
        /*008c*/ 	.word	0xffffffff


	//   ....[11]....
        /*0090*/ 	.word	0xffffffff


	//   ....[12]....
        /*0094*/ 	.word	0xffffffff


	//   ....[13]....
        /*0098*/ 	.word	0xffffffff


	//----- nvinfo : EIATTR_COOP_GROUP_INSTR_OFFSETS
	.align		4
.L_41:
        /*009c*/ 	.byte	0x04, 0x28
        /*009e*/ 	.short	(.L_43 - .L_42)


	//   ....[0]....
.L_42:
        /*00a0*/ 	.word	0x00000080


	//   ....[1]....
        /*00a4*/ 	.word	0x000004e0


	//   ....[2]....
        /*00a8*/ 	.word	0x000008c0


	//   ....[3]....
        /*00ac*/ 	.word	0x00000a00


	//   ....[4]....
        /*00b0*/ 	.word	0x00000b00


	//   ....[5]....
        /*00b4*/ 	.word	0x00000c70


	//   ....[6]....
        /*00b8*/ 	.word	0x00000e10


	//   ....[7]....
        /*00bc*/ 	.word	0x00000fd0


	//   ....[8]....
        /*00c0*/ 	.word	0x000021b0


	//   ....[9]....
        /*00c4*/ 	.word	0x000039e0


	//   ....[10]....
        /*00c8*/ 	.word	0x00003bf0


	//   ....[11]....
        /*00cc*/ 	.word	0x00003c20


	//   ....[12]....
        /*00d0*/ 	.word	0x000045e0


	//   ....[13]....
        /*00d4*/ 	.word	0x00004810


	//----- nvinfo : EIATTR_VRC_CTA_INIT_COUNT
	.align		4
.L_43:
        /*00d8*/ 	.byte	0x02, 0x4a
        /*00da*/ 	.byte	0x80
	.zero		1


	//----- nvinfo : EIATTR_SYSCALL_OFFSETS
	.align		4
        /*00dc*/ 	.byte	0x04, 0x46
        /*00de*/ 	.short	(.L_45 - .L_44)


	//   ....[0]....
.L_44:
        /*00e0*/ 	.word	0x00005fc0


	//   ....[1]....
        /*00e4*/ 	.word	0x00006100


	//   ....[2]....
        /*00e8*/ 	.word	0x000068d0


	//   ....[3]....
        /*00ec*/ 	.word	0x00006a50


	//   ....[4]....
        /*00f0*/ 	.word	0x00006bd0


	//----- nvinfo : EIATTR_MBARRIER_INSTR_OFFSETS
	.align		4
.L_45:
        /*00f4*/ 	.byte	0x04, 0x39
        /*00f6*/ 	.short	(.L_47 - .L_46)


	//   ....[0]....
.L_46:
        /*00f8*/ 	.word	0x00000600
        /*00fc*/ 	.word	0x000000ff
        /*0100*/ 	.word	0x00000000
        /*0104*/ 	.short	0x0100
        /*0106*/ 	.byte	0x04
	.zero		1


	//   ....[1]....
        /*0108*/ 	.word	0x00000610
        /*010c*/ 	.word	0x000000ff
        /*0110*/ 	.word	0x000000a8
        /*0114*/ 	.short	0x0100
        /*0116*/ 	.byte	0x04
	.zero		1


	//   ....[2]....
        /*0118*/ 	.word	0x00000620
        /*011c*/ 	.word	0x000000ff
        /*0120*/ 	.word	0x00000008
        /*0124*/ 	.short	0x0100
        /*0126*/ 	.byte	0x04
	.zero		1


	//   ....[3]....
        /*0128*/ 	.word	0x00000630
        /*012c*/ 	.word	0x000000ff
        /*0130*/ 	.word	0x000000b0
        /*0134*/ 	.short	0x0100
        /*0136*/ 	.byte	0x04
	.zero		1


	//   ....[4]....
        /*0138*/ 	.word	0x00000640
        /*013c*/ 	.word	0x000000ff
        /*0140*/ 	.word	0x00000010
        /*0144*/ 	.short	0x0100
        /*0146*/ 	.byte	0x04
	.zero		1


	//   ....[5]....
        /*0148*/ 	.word	0x00000650
        /*014c*/ 	.word	0x000000ff
        /*0150*/ 	.word	0x000000b8
        /*0154*/ 	.short	0x0100
        /*0156*/ 	.byte	0x04
	.zero		1


	//   ....[6]....
        /*0158*/ 	.word	0x00000660
        /*015c*/ 	.word	0x000000ff
        /*0160*/ 	.word	0x00000018
        /*0164*/ 	.short	0x0100
        /*0166*/ 	.byte	0x04
	.zero		1


	//   ....[7]....
        /*0168*/ 	.word	0x00000670
        /*016c*/ 	.word	0x000000ff
        /*0170*/ 	.word	0x000000c0
        /*0174*/ 	.short	0x0100
        /*0176*/ 	.byte	0x04
	.zero		1


	//   ....[8]....
        /*0178*/ 	.word	0x00000680
        /*017c*/ 	.word	0x000000ff
        /*0180*/ 	.word	0x00000020
        /*0184*/ 	.short	0x0100
        /*0186*/ 	.byte	0x04
	.zero		1


	//   ....[9]....
        /*0188*/ 	.word	0x00000690
        /*018c*/ 	.word	0x000000ff
        /*0190*/ 	.word	0x000000c8
        /*0194*/ 	.short	0x0100
        /*0196*/ 	.byte	0x04
	.zero		1


	//   ....[10]....
        /*0198*/ 	.word	0x000006a0
        /*019c*/ 	.word	0x000000ff
        /*01a0*/ 	.word	0x00000028
        /*01a4*/ 	.short	0x0100
        /*01a6*/ 	.byte	0x04
	.zero		1


	//   ....[11]....
        /*01a8*/ 	.word	0x000006b0
        /*01ac*/ 	.word	0x000000ff
        /*01b0*/ 	.word	0x000000d0
        /*01b4*/ 	.short	0x0100
        /*01b6*/ 	.byte	0x04
	.zero		1


	//   ....[12]....
        /*01b8*/ 	.word	0x000006c0
        /*01bc*/ 	.word	0x000000ff
        /*01c0*/ 	.word	0x00000030
        /*01c4*/ 	.short	0x0100
        /*01c6*/ 	.byte	0x04
	.zero		1


	//   ....[13]....
        /*01c8*/ 	.word	0x000006d0
        /*01cc*/ 	.word	0x000000ff
        /*01d0*/ 	.word	0x000000d8
        /*01d4*/ 	.short	0x0100
        /*01d6*/ 	.byte	0x04
	.zero		1


	//   ....[14]....
        /*01d8*/ 	.word	0x000006e0
        /*01dc*/ 	.word	0x000000ff
        /*01e0*/ 	.word	0x00000038
        /*01e4*/ 	.short	0x0100
        /*01e6*/ 	.byte	0x04
	.zero		1


	//   ....[15]....
        /*01e8*/ 	.word	0x000006f0
        /*01ec*/ 	.word	0x000000ff
        /*01f0*/ 	.word	0x000000e0
        /*01f4*/ 	.short	0x0100
        /*01f6*/ 	.byte	0x04
	.zero		1


	//   ....[16]....
        /*01f8*/ 	.word	0x00000700
        /*01fc*/ 	.word	0x000000ff
        /*0200*/ 	.word	0x00000040
        /*0204*/ 	.short	0x0100
        /*0206*/ 	.byte	0x04
	.zero		1


	//   ....[17]....
        /*0208*/ 	.word	0x00000710
        /*020c*/ 	.word	0x000000ff
        /*0210*/ 	.word	0x000000e8
        /*0214*/ 	.short	0x0100
        /*0216*/ 	.byte	0x04
	.zero		1


	//   ....[18]....
        /*0218*/ 	.word	0x00000720
        /*021c*/ 	.word	0x000000ff
        /*0220*/ 	.word	0x00000048
        /*0224*/ 	.short	0x0100
        /*0226*/ 	.byte	0x04
	.zero		1


	//   ....[19]....
        /*0228*/ 	.word	0x00000730
        /*022c*/ 	.word	0x000000ff
        /*0230*/ 	.word	0x000000f0
        /*0234*/ 	.short	0x0100
        /*0236*/ 	.byte	0x04
	.zero		1


	//   ....[20]....
        /*0238*/ 	.word	0x00000740
        /*023c*/ 	.word	0x000000ff
        /*0240*/ 	.word	0x00000050
        /*0244*/ 	.short	0x0100
        /*0246*/ 	.byte	0x04
	.zero		1


	//   ....[21]....
        /*0248*/ 	.word	0x00000750
        /*024c*/ 	.word	0x000000ff
        /*0250*/ 	.word	0x000000f8
        /*0254*/ 	.short	0x0100
        /*0256*/ 	.byte	0x04
	.zero		1


	//   ....[22]....
        /*0258*/ 	.word	0x00000760
        /*025c*/ 	.word	0x000000ff
        /*0260*/ 	.word	0x00000058
        /*0264*/ 	.short	0x0100
        /*0266*/ 	.byte	0x04
	.zero		1


	//   ....[23]....
        /*0268*/ 	.word	0x00000770
        /*026c*/ 	.word	0x000000ff
        /*0270*/ 	.word	0x00000100
        /*0274*/ 	.short	0x0100
        /*0276*/ 	.byte	0x04
	.zero		1


	//   ....[24]....
        /*0278*/ 	.word	0x00000780
        /*027c*/ 	.word	0x000000ff
        /*0280*/ 	.word	0x00000060
        /*0284*/ 	.short	0x0100
        /*0286*/ 	.byte	0x04
	.zero		1


	//   ....[25]....
        /*0288*/ 	.word	0x00000790
        /*028c*/ 	.word	0x000000ff
        /*0290*/ 	.word	0x00000108
        /*0294*/ 	.short	0x0100
        /*0296*/ 	.byte	0x04
	.zero		1


	//   ....[26]....
        /*0298*/ 	.word	0x000007a0
        /*029c*/ 	.word	0x000000ff
        /*02a0*/ 	.word	0x00000068
        /*02a4*/ 	.short	0x0100
        /*02a6*/ 	.byte	0x04
	.zero		1


	//   ....[27]....
        /*02a8*/ 	.word	0x000007b0
        /*02ac*/ 	.word	0x000000ff
        /*02b0*/ 	.word	0x00000110
        /*02b4*/ 	.short	0x0100
        /*02b6*/ 	.byte	0x04
	.zero		1


	//   ....[28]....
        /*02b8*/ 	.word	0x000007c0
        /*02bc*/ 	.word	0x000000ff
        /*02c0*/ 	.word	0x00000070
        /*02c4*/ 	.short	0x0100
        /*02c6*/ 	.byte	0x04
	.zero		1


	//   ....[29]....
        /*02c8*/ 	.word	0x000007d0
        /*02cc*/ 	.word	0x000000ff
        /*02d0*/ 	.word	0x00000118
        /*02d4*/ 	.short	0x0100
        /*02d6*/ 	.byte	0x04
	.zero		1


	//   ....[30]....
        /*02d8*/ 	.word	0x000007e0
        /*02dc*/ 	.word	0x000000ff
        /*02e0*/ 	.word	0x00000078
        /*02e4*/ 	.short	0x0100
        /*02e6*/ 	.byte	0x04
	.zero		1


	//   ....[31]....
        /*02e8*/ 	.word	0x000007f0
        /*02ec*/ 	.word	0x000000ff
        /*02f0*/ 	.word	0x00000120
        /*02f4*/ 	.short	0x0100
        /*02f6*/ 	.byte	0x04
	.zero		1


	//   ....[32]....
        /*02f8*/ 	.word	0x00000800
        /*02fc*/ 	.word	0x000000ff
        /*0300*/ 	.word	0x00000080
        /*0304*/ 	.short	0x0100
        /*0306*/ 	.byte	0x04
	.zero		1


	//   ....[33]....
        /*0308*/ 	.word	0x00000810
        /*030c*/ 	.word	0x000000ff
        /*0310*/ 	.word	0x00000128
        /*0314*/ 	.short	0x0100
        /*0316*/ 	.byte	0x04
	.zero		1


	//   ....[34]....
        /*0318*/ 	.word	0x00000820
        /*031c*/ 	.word	0x000000ff
        /*0320*/ 	.word	0x00000088
        /*0324*/ 	.short	0x0100
        /*0326*/ 	.byte	0x04
	.zero		1


	//   ....[35]....
        /*0328*/ 	.word	0x00000830
        /*032c*/ 	.word	0x000000ff
        /*0330*/ 	.word	0x00000130
        /*0334*/ 	.short	0x0100
        /*0336*/ 	.byte	0x04
	.zero		1


	//   ....[36]....
        /*0338*/ 	.word	0x00000840
        /*033c*/ 	.word	0x000000ff
        /*0340*/ 	.word	0x00000090
        /*0344*/ 	.short	0x0100
        /*0346*/ 	.byte	0x04
	.zero		1


	//   ....[37]....
        /*0348*/ 	.word	0x00000850
        /*034c*/ 	.word	0x000000ff
        /*0350*/ 	.word	0x00000138
        /*0354*/ 	.short	0x0100
        /*0356*/ 	.byte	0x04
	.zero		1


	//   ....[38]....
        /*0358*/ 	.word	0x00000860
        /*035c*/ 	.word	0x000000ff
        /*0360*/ 	.word	0x00000098
        /*0364*/ 	.short	0x0100
        /*0366*/ 	.byte	0x04
	.zero		1


	//   ....[39]....
        /*0368*/ 	.word	0x00000870
        /*036c*/ 	.word	0x000000ff
        /*0370*/ 	.word	0x00000140
        /*0374*/ 	.short	0x0100
        /*0376*/ 	.byte	0x04
	.zero		1


	//   ....[40]....
        /*0378*/ 	.word	0x00000880
        /*037c*/ 	.word	0x000000ff
        /*0380*/ 	.word	0x000000a0
        /*0384*/ 	.short	0x0100
        /*0386*/ 	.byte	0x04
	.zero		1


	//   ....[41]....
        /*0388*/ 	.word	0x00000890
        /*038c*/ 	.word	0x000000ff
        /*0390*/ 	.word	0x00000148
        /*0394*/ 	.short	0x0100
        /*0396*/ 	.byte	0x04
	.zero		1


	//   ....[42]....
        /*0398*/ 	.word	0x000009d0
        /*039c*/ 	.word	0x000000ff
        /*03a0*/ 	.word	0x00000150
        /*03a4*/ 	.short	0x0100
        /*03a6*/ 	.byte	0x04
	.zero		1


	//   ....[43]....
        /*03a8*/ 	.word	0x000009e0
        /*03ac*/ 	.word	0x000000ff
        /*03b0*/ 	.word	0x00000158
        /*03b4*/ 	.short	0x0100
        /*03b6*/ 	.byte	0x04
	.zero		1


	//   ....[44]....
        /*03b8*/ 	.word	0x00000ad0
        /*03bc*/ 	.word	0x000000ff
        /*03c0*/ 	.word	0x00000160
        /*03c4*/ 	.short	0x0100
        /*03c6*/ 	.byte	0x06
	.zero		1


	//   ....[45]....
        /*03c8*/ 	.word	0x00000ae0
        /*03cc*/ 	.word	0x000000ff
        /*03d0*/ 	.word	0x00000168
        /*03d4*/ 	.short	0x0100
        /*03d6*/ 	.byte	0x06
	.zero		1


	//   ....[46]....
        /*03d8*/ 	.word	0x00000c20
        /*03dc*/ 	.word	0x000000ff
        /*03e0*/ 	.word	0x00000170
        /*03e4*/ 	.short	0x0100
        /*03e6*/ 	.byte	0x06
	.zero		1


	//   ....[47]....
        /*03e8*/ 	.word	0x00000c30
        /*03ec*/ 	.word	0x000000ff
        /*03f0*/ 	.word	0x00000180
        /*03f4*/ 	.short	0x0100
        /*03f6*/ 	.byte	0x06
	.zero		1


	//   ....[48]....
        /*03f8*/ 	.word	0x00000c40
        /*03fc*/ 	.word	0x000000ff
        /*0400*/ 	.word	0x00000178
        /*0404*/ 	.short	0x0100
        /*0406*/ 	.byte	0x06
	.zero		1


	//   ....[49]....
        /*0408*/ 	.word	0x00000c50
        /*040c*/ 	.word	0x000000ff
        /*0410*/ 	.word	0x00000188
        /*0414*/ 	.short	0x0100
        /*0416*/ 	.byte	0x06
	.zero		1


	//   ....[50]....
        /*0418*/ 	.word	0x00000d80
        /*041c*/ 	.word	0x000000ff
        /*0420*/ 	.word	0x00000190
        /*0424*/ 	.short	0x0100
        /*0426*/ 	.byte	0x04
	.zero		1


	//   ....[51]....
        /*0428*/ 	.word	0x00000d90
        /*042c*/ 	.word	0x000000ff
        /*0430*/ 	.word	0x000001b0
        /*0434*/ 	.short	0x0100
        /*0436*/ 	.byte	0x04
	.zero		1


	//   ....[52]....
        /*0438*/ 	.word	0x00000da0
        /*043c*/ 	.word	0x000000ff
        /*0440*/ 	.word	0x00000198
        /*0444*/ 	.short	0x0100
        /*0446*/ 	.byte	0x04
	.zero		1


	//   ....[53]....
        /*0448*/ 	.word	0x00000db0
        /*044c*/ 	.word	0x000000ff
        /*0450*/ 	.word	0x000001b8
        /*0454*/ 	.short	0x0100
        /*0456*/ 	.byte	0x04
	.zero		1


	//   ....[54]....
        /*0458*/ 	.word	0x00000dc0
        /*045c*/ 	.word	0x000000ff
        /*0460*/ 	.word	0x000001a0
        /*0464*/ 	.short	0x0100
        /*0466*/ 	.byte	0x04
	.zero		1


	//   ....[55]....
        /*0468*/ 	.word	0x00000dd0
        /*046c*/ 	.word	0x000000ff
        /*0470*/ 	.word	0x000001c0
        /*0474*/ 	.short	0x0100
        /*0476*/ 	.byte	0x04
	.zero		1


	//   ....[56]....
        /*0478*/ 	.word	0x00000de0
        /*047c*/ 	.word	0x000000ff
        /*0480*/ 	.word	0x000001a8
        /*0484*/ 	.short	0x0100
        /*0486*/ 	.byte	0x04
	.zero		1


	//   ....[57]....
        /*0488*/ 	.word	0x00000df0
        /*048c*/ 	.word	0x000000ff
        /*0490*/ 	.word	0x000001c8
        /*0494*/ 	.short	0x0100
        /*0496*/ 	.byte	0x04
	.zero		1


	//   ....[58]....
        /*0498*/ 	.word	0x00000ee0
        /*049c*/ 	.word	0x000000ff
        /*04a0*/ 	.word	0x000001d0
        /*04a4*/ 	.short	0x0100
        /*04a6*/ 	.byte	0x04
	.zero		1


	//   ....[59]....
        /*04a8*/ 	.word	0x00000ef0
        /*04ac*/ 	.word	0x000000ff
        /*04b0*/ 	.word	0x000001e0
        /*04b4*/ 	.short	0x0100
        /*04b6*/ 	.byte	0x04
	.zero		1


	//   ....[60]....
        /*04b8*/ 	.word	0x00000f00
        /*04bc*/ 	.word	0x000000ff
        /*04c0*/ 	.word	0x000001d8
        /*04c4*/ 	.short	0x0100
        /*04c6*/ 	.byte	0x04
	.zero		1


	//   ....[61]....
        /*04c8*/ 	.word	0x00000f10
        /*04cc*/ 	.word	0x000000ff
        /*04d0*/ 	.word	0x000001e8
        /*04d4*/ 	.short	0x0100
        /*04d6*/ 	.byte	0x04
	.zero		1


	//   ....[62]....
        /*04d8*/ 	.word	0x00001a30
        /*04dc*/ 	.word	0x00000000
        /*04e0*/ 	.word	0x000001e0
        /*04e4*/ 	.short	0x010a
        /*04e6*/ 	.byte	0xff
	.zero		1


	//   ....[63]....
        /*04e8*/ 	.word	0x00001a60
        /*04ec*/ 	.word	0x00000000
        /*04f0*/ 	.word	0x000001d0
        /*04f4*/ 	.short	0x0101
        /*04f6*/ 	.byte	0xff
	.zero		1


	//   ....[64]....
        /*04f8*/ 	.word	0x00001b30
        /*04fc*/ 	.word	0x000000ff
        /*0500*/ 	.word	0x000000a8
        /*0504*/ 	.short	0x010a
        /*0506*/ 	.byte	0x05
	.zero		1


	//   ....[65]....
        /*0508*/ 	.word	0x00001bb0
        /*050c*/ 	.word	0x000000ff
        /*0510*/ 	.word	0x000000a8
        /*0514*/ 	.short	0x010a
        /*0516*/ 	.byte	0x21
	.zero		1


	//   ....[66]....
        /*0518*/ 	.word	0x00001d40
        /*051c*/ 	.word	0x000000ff
        /*0520*/ 	.word	0x000000a8
        /*0524*/ 	.short	0x010a
        /*0526*/ 	.byte	0x08
	.zero		1


	//   ....[67]....
        /*0528*/ 	.word	0x00001e60
        /*052c*/ 	.word	0x000000ff
        /*0530*/ 	.word	0x00000168
        /*0534*/ 	.short	0x0101
        /*0536*/ 	.byte	0x07
	.zero		1


	//   ....[68]....
        /*0538*/ 	.word	0x00001e80
        /*053c*/ 	.word	0x000000ff
        /*0540*/ 	.word	0x000000a8
        /*0544*/ 	.short	0x010a
        /*0546*/ 	.byte	0x05
	.zero		1


	//   ....[69]....
        /*0548*/ 	.word	0x00001f00
        /*054c*/ 	.word	0x000000ff
        /*0550*/ 	.word	0x000000a8
        /*0554*/ 	.short	0x010a
        /*0556*/ 	.byte	0x11
	.zero		1


	//   ....[70]....
        /*0558*/ 	.word	0x00002090
        /*055c*/ 	.word	0x000000ff
        /*0560*/ 	.word	0x000000a8
        /*0564*/ 	.short	0x010a
        /*0566*/ 	.byte	0x08
	.zero		1


	//   ....[71]....
        /*0568*/ 	.word	0x000021e0
        /*056c*/ 	.word	0x00000003
        /*0570*/ 	.word	0x00000170
        /*0574*/ 	.short	0x010a
        /*0576*/ 	.byte	0xff
	.zero		1


	//   ....[72]....
        /*0578*/ 	.word	0x00002330
        /*057c*/ 	.word	0x00000000
        /*0580*/ 	.word	0x00000000
        /*0584*/ 	.short	0x0101
        /*0586*/ 	.byte	0xff
	.zero		1


	//   ....[73]....
        /*0588*/ 	.word	0x000028d0
        /*058c*/ 	.word	0x000000ff
        /*0590*/ 	.word	0x00000000
        /*0594*/ 	.short	0x010a
        /*0596*/ 	.byte	0x04
	.zero		1


	//   ....[74]....
        /*0598*/ 	.word	0x00002960
        /*059c*/ 	.word	0x000000ff
        /*05a0*/ 	.word	0x00000000
        /*05a4*/ 	.short	0x010a
        /*05a6*/ 	.byte	0x05
	.zero		1


	//   ....[75]....
        /*05a8*/ 	.word	0x000029f0
        /*05ac*/ 	.word	0x000000ff
        /*05b0*/ 	.word	0x00000000
        /*05b4*/ 	.short	0x010a
        /*05b6*/ 	.byte	0x05
	.zero		1


	//   ....[76]....
        /*05b8*/ 	.word	0x00002a80
        /*05bc*/ 	.word	0x000000ff
        /*05c0*/ 	.word	0x00000000
        /*05c4*/ 	.short	0x010a
        /*05c6*/ 	.byte	0x05
	.zero		1


	//   ....[77]....
        /*05c8*/ 	.word	0x00002b10
        /*05cc*/ 	.word	0x000000ff
        /*05d0*/ 	.word	0x00000000
        /*05d4*/ 	.short	0x010a
        /*05d6*/ 	.byte	0x05
	.zero		1


	//   ....[78]....
        /*05d8*/ 	.word	0x00002ba0
        /*05dc*/ 	.word	0x000000ff
        /*05e0*/ 	.word	0x00000000
        /*05e4*/ 	.short	0x010a
        /*05e6*/ 	.byte	0x05
	.zero		1


	//   ....[79]....
        /*05e8*/ 	.word	0x00002c30
        /*05ec*/ 	.word	0x000000ff
        /*05f0*/ 	.word	0x00000000
        /*05f4*/ 	.short	0x010a
        /*05f6*/ 	.byte	0x05
	.zero		1


	//   ....[80]....
        /*05f8*/ 	.word	0x00002cc0
        /*05fc*/ 	.word	0x000000ff
        /*0600*/ 	.word	0x00000000
        /*0604*/ 	.short	0x010a
        /*0606*/ 	.byte	0x05
	.zero		1


	//   ....[81]....
        /*0608*/ 	.word	0x00002d50
        /*060c*/ 	.word	0x000000ff
        /*0610*/ 	.word	0x00000000
        /*0614*/ 	.short	0x010a
        /*0616*/ 	.byte	0x05
	.zero		1


	//   ....[82]....
        /*0618*/ 	.word	0x00002de0
        /*061c*/ 	.word	0x000000ff
        /*0620*/ 	.word	0x00000000
        /*0624*/ 	.short	0x010a
        /*0626*/ 	.byte	0x05
	.zero		1


	//   ....[83]....
        /*0628*/ 	.word	0x00002e70
        /*062c*/ 	.word	0x000000ff
        /*0630*/ 	.word	0x00000000
        /*0634*/ 	.short	0x010a
        /*0636*/ 	.byte	0x05
	.zero		1


	//   ....[84]....
        /*0638*/ 	.word	0x00002f00
        /*063c*/ 	.word	0x000000ff
        /*0640*/ 	.word	0x00000000
        /*0644*/ 	.short	0x010a
        /*0646*/ 	.byte	0x05
	.zero		1


	//   ....[85]....
        /*0648*/ 	.word	0x00002f90
        /*064c*/ 	.word	0x000000ff
        /*0650*/ 	.word	0x00000000
        /*0654*/ 	.short	0x010a
        /*0656*/ 	.byte	0x05
	.zero		1


	//   ....[86]....
        /*0658*/ 	.word	0x00003020
        /*065c*/ 	.word	0x000000ff
        /*0660*/ 	.word	0x00000000
        /*0664*/ 	.short	0x010a
        /*0666*/ 	.byte	0x05
	.zero		1


	//   ....[87]....
        /*0668*/ 	.word	0x000030b0
        /*066c*/ 	.word	0x000000ff
        /*0670*/ 	.word	0x00000000
        /*0674*/ 	.short	0x010a
        /*0676*/ 	.byte	0x05
	.zero		1


	//   ....[88]....
        /*0678*/ 	.word	0x00003140
        /*067c*/ 	.word	0x000000ff
        /*0680*/ 	.word	0x00000000
        /*0684*/ 	.short	0x010a
        /*0686*/ 	.byte	0x05
	.zero		1


	//   ....[89]....
        /*0688*/ 	.word	0x000031d0
        /*068c*/ 	.word	0x000000ff
        /*0690*/ 	.word	0x00000000
        /*0694*/ 	.short	0x010a
        /*0696*/ 	.byte	0x05
	.zero		1


	//   ....[90]....
        /*0698*/ 	.word	0x00003260
        /*069c*/ 	.word	0x000000ff
        /*06a0*/ 	.word	0x00000000
        /*06a4*/ 	.short	0x010a
        /*06a6*/ 	.byte	0x05
	.zero		1


	//   ....[91]....
        /*06a8*/ 	.word	0x000032f0
        /*06ac*/ 	.word	0x000000ff
        /*06b0*/ 	.word	0x00000000
        /*06b4*/ 	.short	0x010a
        /*06b6*/ 	.byte	0x05
	.zero		1


	//   ....[92]....
        /*06b8*/ 	.word	0x00003380
        /*06bc*/ 	.word	0x000000ff
        /*06c0*/ 	.word	0x00000000
        /*06c4*/ 	.short	0x010a
        /*06c6*/ 	.byte	0x05
	.zero		1


	//   ....[93]....
        /*06c8*/ 	.word	0x00003420
        /*06cc*/ 	.word	0x00000000
        /*06d0*/ 	.word	0x00000000
        /*06d4*/ 	.short	0x010a
        /*06d6*/ 	.byte	0xff
	.zero		1


	//   ....[94]....
        /*06d8*/ 	.word	0x00003540
        /*06dc*/ 	.word	0x00000002
        /*06e0*/ 	.word	0x000001d0
        /*06e4*/ 	.short	0x010a
        /*06e6*/ 	.byte	0xff
	.zero		1


	//   ....[95]....
        /*06e8*/ 	.word	0x000035b0
        /*06ec*/ 	.word	0x00000002
        /*06f0*/ 	.word	0x00000000
        /*06f4*/ 	.short	0x0101
        /*06f6*/ 	.byte	0xff
	.zero		1


	//   ....[96]....
        /*06f8*/ 	.word	0x000035d0
        /*06fc*/ 	.word	0x000000ff
        /*0700*/ 	.word	0x00000180
        /*0704*/ 	.short	0x010a
        /*0706*/ 	.byte	0x04
	.zero		1


	//   ....[97]....
        /*0708*/ 	.word	0x000036f0
        /*070c*/ 	.word	0x00000002
        /*0710*/ 	.word	0x00000170
        /*0714*/ 	.short	0x010a
        /*0716*/ 	.byte	0xff
	.zero		1


	//   ....[98]....
        /*0718*/ 	.word	0x000037f0
        /*071c*/ 	.word	0x00000002
        /*0720*/ 	.word	0x00000000
        /*0724*/ 	.short	0x0101
        /*0726*/ 	.byte	0xff
	.zero		1


	//   ....[99]....
        /*0728*/ 	.word	0x00003880
        /*072c*/ 	.word	0x000000ff
        /*0730*/ 	.word	0x00000180
        /*0734*/ 	.short	0x0106
        /*0736*/ 	.byte	0x04
	.zero		1


	//   ....[100]....
        /*0738*/ 	.word	0x000038a0
        /*073c*/ 	.word	0x000000ff
        /*0740*/ 	.word	0x00000180
        /*0744*/ 	.short	0x010a
        /*0746*/ 	.byte	0x04
	.zero		1


	//   ....[101]....
        /*0748*/ 	.word	0x00003930
        /*074c*/ 	.word	0x000000ff
        /*0750*/ 	.word	0x00000180
        /*0754*/ 	.short	0x0106
        /*0756*/ 	.byte	0x07
	.zero		1


	//   ....[102]....
        /*0758*/ 	.word	0x00003970
        /*075c*/ 	.word	0x00000000
        /*0760*/ 	.word	0x00000180
        /*0764*/ 	.short	0x010a
        /*0766*/ 	.byte	0xff
	.zero		1


	//   ....[103]....
        /*0768*/ 	.word	0x00003e80
        /*076c*/ 	.word	0x00000000
        /*0770*/ 	.word	0x00000170
        /*0774*/ 	.short	0x010a
        /*0776*/ 	.byte	0xff
	.zero		1


	//   ....[104]....
        /*0778*/ 	.word	0x00003f80
        /*077c*/ 	.word	0x00000003
        /*0780*/ 	.word	0x00000000
        /*0784*/ 	.short	0x0101
        /*0786*/ 	.byte	0xff
	.zero		1


	//   ....[105]....
        /*0788*/ 	.word	0x00003f90
        /*078c*/ 	.word	0x000000ff
        /*0790*/ 	.word	0x00000000
        /*0794*/ 	.short	0x010a
        /*0796*/ 	.byte	0x05
	.zero		1


	//   ....[106]....
        /*0798*/ 	.word	0x00004000
        /*079c*/ 	.word	0x000000ff
        /*07a0*/ 	.word	0x000001b0
        /*07a4*/ 	.short	0x010a
        /*07a6*/ 	.byte	0x17
	.zero		1


	//   ....[107]....
        /*07a8*/ 	.word	0x000040d0
        /*07ac*/ 	.word	0x000000ff
        /*07b0*/ 	.word	0x00000000
        /*07b4*/ 	.short	0x010a
        /*07b6*/ 	.byte	0x07
	.zero		1


	//   ....[108]....
        /*07b8*/ 	.word	0x00004210
        /*07bc*/ 	.word	0x000000ff
        /*07c0*/ 	.word	0x00000000
        /*07c4*/ 	.short	0x010a
        /*07c6*/ 	.byte	0x06
	.zero		1


	//   ....[109]....
        /*07c8*/ 	.word	0x00004410
        /*07cc*/ 	.word	0x000000ff
        /*07d0*/ 	.word	0x00000000
        /*07d4*/ 	.short	0x010a
        /*07d6*/ 	.byte	0x04
	.zero		1


	//   ....[110]....
        /*07d8*/ 	.word	0x000044a0
        /*07dc*/ 	.word	0x000000ff
        /*07e0*/ 	.word	0x00000000
        /*07e4*/ 	.short	0x010a
        /*07e6*/ 	.byte	0x05
	.zero		1


	//   ....[111]....
        /*07e8*/ 	.word	0x00004530
        /*07ec*/ 	.word	0x000000ff
        /*07f0*/ 	.word	0x00000000
        /*07f4*/ 	.short	0x010a
        /*07f6*/ 	.byte	0x05
	.zero		1


	//   ....[112]....
        /*07f8*/ 	.word	0x000045c0
        /*07fc*/ 	.word	0x000000ff
        /*0800*/ 	.word	0x00000000
        /*0804*/ 	.short	0x010a
        /*0806*/ 	.byte	0x04
	.zero		1


	//   ....[113]....
        /*0808*/ 	.word	0x00004ab0
        /*080c*/ 	.word	0x00000003
        /*0810*/ 	.word	0x00000170
        /*0814*/ 	.short	0x010a
        /*0816*/ 	.byte	0xff
	.zero		1


	//   ....[114]....
        /*0818*/ 	.word	0x00004c20
        /*081c*/ 	.word	0x00000000
        /*0820*/ 	.word	0x00000000
        /*0824*/ 	.short	0x0101
        /*0826*/ 	.byte	0xff
	.zero		1


	//   ....[115]....
        /*0828*/ 	.word	0x000050e0
        /*082c*/ 	.word	0x000000ff
        /*0830*/ 	.word	0x00000168
        /*0834*/ 	.short	0x010a
        /*0836*/ 	.byte	0x15
	.zero		1


	//   ....[116]....
        /*0838*/ 	.word	0x00005270
        /*083c*/ 	.word	0x000000ff
        /*0840*/ 	.word	0x00000158
        /*0844*/ 	.short	0x010a
        /*0846*/ 	.byte	0x15
	.zero		1


	//   ....[117]....
        /*0848*/ 	.word	0x00005550
        /*084c*/ 	.word	0x000000ff
        /*0850*/ 	.word	0x00000150
        /*0854*/ 	.short	0x010b
        /*0856*/ 	.byte	0x15
	.zero		1


	//   ....[118]....
        /*0858*/ 	.word	0x00005560
        /*085c*/ 	.word	0x000000ff
        /*0860*/ 	.word	0x00000000
        /*0864*/ 	.short	0x0101
        /*0866*/ 	.byte	0x30
	.zero		1


	//   ....[119]....
        /*0868*/ 	.word	0x000055a0
        /*086c*/ 	.word	0x00000000
        /*0870*/ 	.word	0x00000158
        /*0874*/ 	.short	0x010a
        /*0876*/ 	.byte	0xff
	.zero		1


	//   ....[120]....
        /*0878*/ 	.word	0x00005880
        /*087c*/ 	.word	0x00000008
        /*0880*/ 	.word	0x00000170
        /*0884*/ 	.short	0x010a
        /*0886*/ 	.byte	0xff
	.zero		1


	//   ....[121]....
        /*0888*/ 	.word	0x00005a00
        /*088c*/ 	.word	0x00000000
        /*0890*/ 	.word	0x00000000
        /*0894*/ 	.short	0x0101
        /*0896*/ 	.byte	0xff
	.zero		1


	//   ....[122]....
        /*0898*/ 	.word	0x00006480
        /*089c*/ 	.word	0x000000ff
        /*08a0*/ 	.word	0x00000150
        /*08a4*/ 	.short	0x010a
        /*08a6*/ 	.byte	0x2c
	.zero		1


	//   ....[123]....
        /*08a8*/ 	.word	0x00006490
        /*08ac*/ 	.word	0x00000011
        /*08b0*/ 	.word	0x00000190
        /*08b4*/ 	.short	0x010a
        /*08b6*/ 	.byte	0xff
	.zero		1


	//   ....[124]....
        /*08b8*/ 	.word	0x00006600
        /*08bc*/ 	.word	0x000000ff
        /*08c0*/ 	.word	0x00000150
        /*08c4*/ 	.short	0x010a
        /*08c6*/ 	.byte	0x2c
	.zero		1


	//   ....[125]....
        /*08c8*/ 	.word	0x000066f0
        /*08cc*/ 	.word	0x000000ff
        /*08d0*/ 	.word	0x00000000
        /*08d4*/ 	.short	0x0101
        /*08d6*/ 	.byte	0x04
	.zero		1


	//   ....[126]....
        /*08d8*/ 	.word	0x000067b0
        /*08dc*/ 	.word	0x00000011
        /*08e0*/ 	.word	0x00000190
        /*08e4*/ 	.short	0x010a
        /*08e6*/ 	.byte	0xff
	.zero		1


	//   ....[127]....
        /*08e8*/ 	.word	0x00007900
        /*08ec*/ 	.word	0x000000ff
        /*08f0*/ 	.word	0x00000000
        /*08f4*/ 	.short	0x0101
        /*08f6*/ 	.byte	0x04
	.zero		1


	//   ....[128]....
        /*08f8*/ 	.word	0x00007c50
        /*08fc*/ 	.word	0x00000000
        /*0900*/ 	.word	0x000001e0
        /*0904*/ 	.short	0x010a
        /*0906*/ 	.byte	0xff
	.zero		1


	//   ....[129]....
        /*0908*/ 	.word	0x00007cb0
        /*090c*/ 	.word	0x00000000
        /*0910*/ 	.word	0x000000a8
        /*0914*/ 	.short	0x010a
        /*0916*/ 	.byte	0xff
	.zero		1


	//   ....[130]....
        /*0918*/ 	.word	0x00007d10
        /*091c*/ 	.word	0x00000000
        /*0920*/ 	.word	0x000000a8
        /*0924*/ 	.short	0x010a
        /*0926*/ 	.byte	0xff
	.zero		1


	//   ....[131]....
        /*0928*/ 	.word	0x00007d60
        /*092c*/ 	.word	0x00000003
        /*0930*/ 	.word	0x00000170
        /*0934*/ 	.short	0x010a
        /*0936*/ 	.byte	0xff
	.zero		1


	//   ....[132]....
        /*0938*/ 	.word	0x00007dc0
        /*093c*/ 	.word	0x00000000
        /*0940*/ 	.word	0x00000000
        /*0944*/ 	.short	0x010a
        /*0946*/ 	.byte	0xff
	.zero		1


	//   ....[133]....
        /*0948*/ 	.word	0x00007e20
        /*094c*/ 	.word	0x00000000
        /*0950*/ 	.word	0x00000000
        /*0954*/ 	.short	0x010a
        /*0956*/ 	.byte	0xff
	.zero		1


	//   ....[134]....
        /*0958*/ 	.word	0x00007e80
        /*095c*/ 	.word	0x00000000
        /*0960*/ 	.word	0x00000000
        /*0964*/ 	.short	0x010a
        /*0966*/ 	.byte	0xff
	.zero		1


	//   ....[135]....
        /*0968*/ 	.word	0x00007ee0
        /*096c*/ 	.word	0x00000000
        /*0970*/ 	.word	0x00000000
        /*0974*/ 	.short	0x010a
        /*0976*/ 	.byte	0xff
	.zero		1


	//   ....[136]....
        /*0978*/ 	.word	0x00007f40
        /*097c*/ 	.word	0x00000000
        /*0980*/ 	.word	0x00000000
        /*0984*/ 	.short	0x010a
        /*0986*/ 	.byte	0xff
	.zero		1


	//   ....[137]....
        /*0988*/ 	.word	0x00007fa0
        /*098c*/ 	.word	0x00000000
        /*0990*/ 	.word	0x00000000
        /*0994*/ 	.short	0x010a
        /*0996*/ 	.byte	0xff
	.zero		1


	//   ....[138]....
        /*0998*/ 	.word	0x00008000
        /*099c*/ 	.word	0x00000000
        /*09a0*/ 	.word	0x00000000
        /*09a4*/ 	.short	0x010a
        /*09a6*/ 	.byte	0xff
	.zero		1


	//   ....[139]....
        /*09a8*/ 	.word	0x00008060
        /*09ac*/ 	.word	0x00000000
        /*09b0*/ 	.word	0x00000000
        /*09b4*/ 	.short	0x010a
        /*09b6*/ 	.byte	0xff
	.zero		1


	//   ....[140]....
        /*09b8*/ 	.word	0x000080c0
        /*09bc*/ 	.word	0x00000000
        /*09c0*/ 	.word	0x00000000
        /*09c4*/ 	.short	0x010a
        /*09c6*/ 	.byte	0xff
	.zero		1


	//   ....[141]....
        /*09c8*/ 	.word	0x00008120
        /*09cc*/ 	.word	0x00000000
        /*09d0*/ 	.word	0x00000000
        /*09d4*/ 	.short	0x010a
        /*09d6*/ 	.byte	0xff
	.zero		1


	//   ....[142]....
        /*09d8*/ 	.word	0x00008180
        /*09dc*/ 	.word	0x00000000
        /*09e0*/ 	.word	0x00000000
        /*09e4*/ 	.short	0x010a
        /*09e6*/ 	.byte	0xff
	.zero		1


	//   ....[143]....
        /*09e8*/ 	.word	0x000081e0
        /*09ec*/ 	.word	0x00000000
        /*09f0*/ 	.word	0x00000000
        /*09f4*/ 	.short	0x010a
        /*09f6*/ 	.byte	0xff
	.zero		1


	//   ....[144]....
        /*09f8*/ 	.word	0x00008240
        /*09fc*/ 	.word	0x00000000
        /*0a00*/ 	.word	0x00000000
        /*0a04*/ 	.short	0x010a
        /*0a06*/ 	.byte	0xff
	.zero		1


	//   ....[145]....
        /*0a08*/ 	.word	0x000082a0
        /*0a0c*/ 	.word	0x00000000
        /*0a10*/ 	.word	0x00000000
        /*0a14*/ 	.short	0x010a
        /*0a16*/ 	.byte	0xff
	.zero		1


	//   ....[146]....
        /*0a18*/ 	.word	0x00008300
        /*0a1c*/ 	.word	0x00000000
        /*0a20*/ 	.word	0x00000000
        /*0a24*/ 	.short	0x010a
        /*0a26*/ 	.byte	0xff
	.zero		1


	//   ....[147]....
        /*0a28*/ 	.word	0x00008360
        /*0a2c*/ 	.word	0x00000000
        /*0a30*/ 	.word	0x00000000
        /*0a34*/ 	.short	0x010a
        /*0a36*/ 	.byte	0xff
	.zero		1


	//   ....[148]....
        /*0a38*/ 	.word	0x000083c0
        /*0a3c*/ 	.word	0x00000000
        /*0a40*/ 	.word	0x00000000
        /*0a44*/ 	.short	0x010a
        /*0a46*/ 	.byte	0xff
	.zero		1


	//   ....[149]....
        /*0a48*/ 	.word	0x00008420
        /*0a4c*/ 	.word	0x00000000
        /*0a50*/ 	.word	0x00000000
        /*0a54*/ 	.short	0x010a
        /*0a56*/ 	.byte	0xff
	.zero		1


	//   ....[150]....
        /*0a58*/ 	.word	0x00008480
        /*0a5c*/ 	.word	0x00000000
        /*0a60*/ 	.word	0x00000000
        /*0a64*/ 	.short	0x010a
        /*0a66*/ 	.byte	0xff
	.zero		1


	//   ....[151]....
        /*0a68*/ 	.word	0x000084e0
        /*0a6c*/ 	.word	0x00000000
        /*0a70*/ 	.word	0x00000000
        /*0a74*/ 	.short	0x010a
        /*0a76*/ 	.byte	0xff
	.zero		1


	//   ....[152]....
        /*0a78*/ 	.word	0x00008530
        /*0a7c*/ 	.word	0x00000002
        /*0a80*/ 	.word	0x000001d0
        /*0a84*/ 	.short	0x010a
        /*0a86*/ 	.byte	0xff
	.zero		1


	//   ....[153]....
        /*0a88*/ 	.word	0x00008590
        /*0a8c*/ 	.word	0x00000002
        /*0a90*/ 	.word	0x00000180
        /*0a94*/ 	.short	0x010a
        /*0a96*/ 	.byte	0xff
	.zero		1


	//   ....[154]....
        /*0a98*/ 	.word	0x000085e0
        /*0a9c*/ 	.word	0x00000002
        /*0aa0*/ 	.word	0x00000170
        /*0aa4*/ 	.short	0x010a
        /*0aa6*/ 	.byte	0xff
	.zero		1


	//   ....[155]....
        /*0aa8*/ 	.word	0x00008640
        /*0aac*/ 	.word	0x00000000
        /*0ab0*/ 	.word	0x00000180
        /*0ab4*/ 	.short	0x010a
        /*0ab6*/ 	.byte	0xff
	.zero		1


	//   ....[156]....
        /*0ab8*/ 	.word	0x00008690
        /*0abc*/ 	.word	0x00000000
        /*0ac0*/ 	.word	0x00000170
        /*0ac4*/ 	.short	0x010a
        /*0ac6*/ 	.byte	0xff
	.zero		1


	//   ....[157]....
        /*0ac8*/ 	.word	0x000086f0
        /*0acc*/ 	.word	0x00000002
        /*0ad0*/ 	.word	0x000001b0
        /*0ad4*/ 	.short	0x010a
        /*0ad6*/ 	.byte	0xff
	.zero		1


	//   ....[158]....
        /*0ad8*/ 	.word	0x00008750
        /*0adc*/ 	.word	0x00000000
        /*0ae0*/ 	.word	0x00000000
        /*0ae4*/ 	.short	0x010a
        /*0ae6*/ 	.byte	0xff
	.zero		1


	//   ....[159]....
        /*0ae8*/ 	.word	0x000087b0
        /*0aec*/ 	.word	0x00000000
        /*0af0*/ 	.word	0x00000000
        /*0af4*/ 	.short	0x010a
        /*0af6*/ 	.byte	0xff
	.zero		1


	//   ....[160]....
        /*0af8*/ 	.word	0x00008810
        /*0afc*/ 	.word	0x00000000
        /*0b00*/ 	.word	0x00000000
        /*0b04*/ 	.short	0x010a
        /*0b06*/ 	.byte	0xff
	.zero		1


	//   ....[161]....
        /*0b08*/ 	.word	0x00008870
        /*0b0c*/ 	.word	0x00000000
        /*0b10*/ 	.word	0x00000000
        /*0b14*/ 	.short	0x010a
        /*0b16*/ 	.byte	0xff
	.zero		1


	//   ....[162]....
        /*0b18*/ 	.word	0x000088d0
        /*0b1c*/ 	.word	0x00000000
        /*0b20*/ 	.word	0x00000000
        /*0b24*/ 	.short	0x010a
        /*0b26*/ 	.byte	0xff
	.zero		1


	//   ....[163]....
        /*0b28*/ 	.word	0x00008920
        /*0b2c*/ 	.word	0x00000003
        /*0b30*/ 	.word	0x00000170
        /*0b34*/ 	.short	0x010a
        /*0b36*/ 	.byte	0xff
	.zero		1


	//   ....[164]....
        /*0b38*/ 	.word	0x00008980
        /*0b3c*/ 	.word	0x00000000
        /*0b40*/ 	.word	0x00000168
        /*0b44*/ 	.short	0x010a
        /*0b46*/ 	.byte	0xff
	.zero		1


	//   ....[165]....
        /*0b48*/ 	.word	0x000089e0
        /*0b4c*/ 	.word	0x00000000
        /*0b50*/ 	.word	0x00000158
        /*0b54*/ 	.short	0x010a
        /*0b56*/ 	.byte	0xff
	.zero		1


	//   ....[166]....
        /*0b58*/ 	.word	0x00008a30
        /*0b5c*/ 	.word	0x00000008
        /*0b60*/ 	.word	0x00000170
        /*0b64*/ 	.short	0x010a
        /*0b66*/ 	.byte	0xff
	.zero		1


	//   ....[167]....
        /*0b68*/ 	.word	0x00008a90
        /*0b6c*/ 	.word	0x00000000
        /*0b70*/ 	.word	0x00000150
        /*0b74*/ 	.short	0x010a
        /*0b76*/ 	.byte	0xff
	.zero		1


	//   ....[168]....
        /*0b78*/ 	.word	0x00008ae0
        /*0b7c*/ 	.word	0x00000011
        /*0b80*/ 	.word	0x00000190
        /*0b84*/ 	.short	0x010a
        /*0b86*/ 	.byte	0xff
	.zero		1


	//----- nvinfo : EIATTR_NUM_MBARRIERS
	.align		4
.L_47:
        /*0b88*/ 	.byte	0x03, 0x38
        /*0b8a*/ 	.short	0x003e


	//----- nvinfo : EIATTR_EXIT_INSTR_OFFSETS
	.align		4
        /*0b8c*/ 	.byte	0x04, 0x1c
        /*0b8e*/ 	.short	(.L_49 - .L_48)


	//   ....[0]....
.L_48:
        /*0b90*/ 	.word	0x00003450


	//   ....[1]....
        /*0b94*/ 	.word	0x00003940


	//   ....[2]....
        /*0b98*/ 	.word	0x000039a0


	//   ....[3]....
        /*0b9c*/ 	.word	0x00004820


	//   ....[4]....
        /*0ba0*/ 	.word	0x000055d0


	//   ....[5]....
        /*0ba4*/ 	.word	0x00005610


	//   ....[6]....
        /*0ba8*/ 	.word	0x00007c40


	//----- nvinfo : EIATTR_MAX_THREADS
	.align		4
.L_49:
        /*0bac*/ 	.byte	0x04, 0x05
        /*0bae*/ 	.short	(.L_51 - .L_50)
.L_50:
        /*0bb0*/ 	.word	0x00000100
        /*0bb4*/ 	.word	0x00000001
        /*0bb8*/ 	.word	0x00000001


	//----- nvinfo : EIATTR_CRS_STACK_SIZE
	.align		4
.L_51:
        /*0bbc*/ 	.byte	0x04, 0x1e
        /*0bbe*/ 	.short	(.L_53 - .L_52)
.L_52:
        /*0bc0*/ 	.word	0x00000000


	//----- nvinfo : EIATTR_CBANK_PARAM_SIZE
	.align		4
.L_53:
        /*0bc4*/ 	.byte	0x03, 0x19
        /*0bc6*/ 	.short	0x0800


	//----- nvinfo : EIATTR_PARAM_CBANK
	.align		4
        /*0bc8*/ 	.byte	0x04, 0x0a
        /*0bca*/ 	.short	(.L_55 - .L_54)
	.align		4
.L_54:
        /*0bcc*/ 	.word	index@(.nv.constant0._ZN7cutlass13device_kernelINS_4gemm6kernel13GemmUniversalIN4cute5tupleIJiiiiEEENS1_10collective13CollectiveMmaINS1_35MainloopSm100TmaUmmaWarpSpecializedILi21ELi2ELi4ENS5_IJNS4_1CILi2EEENSA_ILi1EEESC_EEEEENS5_IJNSA_ILi64EEENSA_ILi96EEESF_EEEaNS5_IJlSC_lEEEaSI_NS4_8TiledMMAINS4_8MMA_AtomIJNS4_15SM100_MMA_S8_SSIaaiLi64ELi96ELNS4_4UMMA5MajorE0ELSN_0ELNSM_8SaturateE0EEEEEENS4_6LayoutINS5_IJSC_SC_SC_EEENS5_IJNSA_ILi0EEEST_ST_EEEEENS5_IJNS4_10UnderscoreESW_SW_EEEEENS4_13SM90_TMA_LOADENS4_14ComposedLayoutINS4_7SwizzleILi2ELi4ELi3EEENS4_18smem_ptr_flag_bitsILi8EEENSR_INS5_IJNSA_ILi8EEESF_EEENS5_IJSF_SC_EEEEEEEvNS4_8identityENS4_23SM90_TMA_LOAD_MULTICASTES19_vS1A_EENS_8epilogue10collective18CollectiveEpilogueINS1D_23Sm100TmaWarpSpecializedILi1ELi1ELi48ELb0ELb0EEEJSH_NS5_IJNSR_ISF_SC_EENSR_ISG_SC_EEEEEaSI_aSI_NS1D_6fusion15FusionCallbacksIS1H_NS1L_17LinearCombinationIaiaiLNS_15FloatRoundStyleE2EEESH_S1K_JEEENS4_5SM1004TMEM4LOAD26SM100_TMEM_LOAD_16dp32b16xESZ_NS10_INS11_ILi1ELi4ELi3EEES14_NSR_INS5_IJS15_NSA_ILi32EEEEEENS5_IJS1W_SC_EEEEEEENS4_39AutoVectorizingCopyWithAssumedAlignmentILi128EEENS4_14SM90_TMA_STOREES20_S22_S22_EEEvvEEEEvNT_6ParamsE)
        /*0bd0*/ 	.short	0x0380
        /*0bd2*/ 	.short	0x0800


	//----- nvinfo : EIATTR_SW_WAR
	.align		4
.L_55:
        /*0bd4*/ 	.byte	0x04, 0x36
        /*0bd6*/ 	.short	(.L_57 - .L_56)
.L_56:
        /*0bd8*/ 	.word	0x00000008
.L_57:


//--------------------- .nv.callgraph             --------------------------
	.section	.nv.callgraph,"",@"SHT_CUDA_CALLGRAPH"
	.align	4
	.sectionentsize	8
	.align		4
        /*0000*/ 	.word	0x00000000
	.align		4
        /*0004*/ 	.word	0xffffffff
	.align		4
        /*0008*/ 	.word	index@(_ZN7cutlass13device_kernelINS_4gemm6kernel13GemmUniversalIN4cute5tupleIJiiiiEEENS1_10collective13CollectiveMmaINS1_35MainloopSm100TmaUmmaWarpSpecializedILi21ELi2ELi4ENS5_IJNS4_1CILi2EEENSA_ILi1EEESC_EEEEENS5_IJNSA_ILi64EEENSA_ILi96EEESF_EEEaNS5_IJlSC_lEEEaSI_NS4_8TiledMMAINS4_8MMA_AtomIJNS4_15SM100_MMA_S8_SSIaaiLi64ELi96ELNS4_4UMMA5MajorE0ELSN_0ELNSM_8SaturateE0EEEEEENS4_6LayoutINS5_IJSC_SC_SC_EEENS5_IJNSA_ILi0EEEST_ST_EEEEENS5_IJNS4_10UnderscoreESW_SW_EEEEENS4_13SM90_TMA_LOADENS4_14ComposedLayoutINS4_7SwizzleILi2ELi4ELi3EEENS4_18smem_ptr_flag_bitsILi8EEENSR_INS5_IJNSA_ILi8EEESF_EEENS5_IJSF_SC_EEEEEEEvNS4_8identityENS4_23SM90_TMA_LOAD_MULTICASTES19_vS1A_EENS_8epilogue10collective18CollectiveEpilogueINS1D_23Sm100TmaWarpSpecializedILi1ELi1ELi48ELb0ELb0EEEJSH_NS5_IJNSR_ISF_SC_EENSR_ISG_SC_EEEEEaSI_aSI_NS1D_6fusion15FusionCallbacksIS1H_NS1L_17LinearCombinationIaiaiLNS_15FloatRoundStyleE2EEESH_S1K_JEEENS4_5SM1004TMEM4LOAD26SM100_TMEM_LOAD_16dp32b16xESZ_NS10_INS11_ILi1ELi4ELi3EEES14_NSR_INS5_IJS15_NSA_ILi32EEEEEENS5_IJS1W_SC_EEEEEEENS4_39AutoVectorizingCopyWithAssumedAlignmentILi128EEENS4_14SM90_TMA_STOREES20_S22_S22_EEEvvEEEEvNT_6ParamsE)
	.align		4
        /*000c*/ 	.word	index@(__assertfail)
	.align		4
        /*0010*/ 	.word	0x00000000
	.align		4
        /*0014*/ 	.word	0xfffffffe
	.align		4
        /*0018*/ 	.word	0x00000000
	.align		4
        /*001c*/ 	.word	0xfffffffd
	.align		4
        /*0020*/ 	.word	0x00000000
	.align		4
        /*0024*/ 	.word	0xfffffffc


//--------------------- .nv.constant4             --------------------------
	.section	.nv.constant4,"a",@progbits
	.align	8
	.align		8
.nv.constant4:
        /*0000*/ 	.dword	__assertfail
	.align		8
        /*0008*/ 	.dword	__unnamed_1
	.align		8
        /*0010*/ 	.dword	__unnamed_2
	.align		8
        /*0018*/ 	.dword	_ZN40_INTERNAL_a91ad5df_4_k_cu_9168073b_375194cuda3std3__45__cpo5beginE
	.align		8
        /*0020*/ 	.dword	_ZN40_INTERNAL_a91ad5df_4_k_cu_9168073b_375194cuda3std3__45__cpo3endE
	.align		8
        /*0028*/ 	.dword	_ZN40_INTERNAL_a91ad5df_4_k_cu_9168073b_375194cuda3std3__45__cpo6cbeginE
	.align		8
        /*0030*/ 	.dword	_ZN40_INTERNAL_a91ad5df_4_k_cu_9168073b_375194cuda3std3__45__cpo4cendE
	.align		8
        /*0038*/ 	.dword	_ZN40_INTERNAL_a91ad5df_4_k_cu_9168073b_375194cuda3std3__442_GLOBAL__N__a91ad5df_4_k_cu_9168073b_375196ignoreE
	.align		8
        /*0040*/ 	.dword	_ZN40_INTERNAL_a91ad5df_4_k_cu_9168073b_375194cuda3std3__419piecewise_constructE
	.align		8
        /*0048*/ 	.dword	_ZN40_INTERNAL_a91ad5df_4_k_cu_9168073b_375194cuda3std3__48in_placeE
	.align		8
        /*0050*/ 	.dword	_ZN40_INTERNAL_a91ad5df_4_k_cu_9168073b_375194cuda3std6ranges3__45__cpo4swapE
	.align		8
        /*0058*/ 	.dword	_ZN40_INTERNAL_a91ad5df_4_k_cu_9168073b_375194cuda3std6ranges3__45__cpo9iter_moveE
	.align		8
        /*0060*/ 	.dword	_ZN40_INTERNAL_a91ad5df_4_k_cu_9168073b_375194cute7productE
	.align		8
        /*0068*/ 	.dword	_ZN40_INTERNAL_a91ad5df_4_k_cu_9168073b_375194cute1_E
	.align		8
        /*0070*/ 	.dword	$str$25
	.align		8
        /*0078*/ 	.dword	$str$26
	.align		8
        /*0080*/ 	.dword	$str$27
	.align		8
        /*0088*/ 	.dword	$str$28


//--------------------- .text._ZN7cutlass13device_kernelINS_4gemm6kernel13GemmUniversalIN4cute5tupleIJiiiiEEENS1_10collective13CollectiveMmaINS1_35MainloopSm100TmaUmmaWarpSpecializedILi21ELi2ELi4ENS5_IJNS4_1CILi2EEENSA_ILi1EEESC_EEEEENS5_IJNSA_ILi64EEENSA_ILi96EEESF_EEEaNS5_IJlSC_lEEEaSI_NS4_8TiledMMAINS4_8MMA_AtomIJNS4_15SM100_MMA_S8_SSIaaiLi64ELi96ELNS4_4UMMA5MajorE0ELSN_0ELNSM_8SaturateE0EEEEEENS4_6LayoutINS5_IJSC_SC_SC_EEENS5_IJNSA_ILi0EEEST_ST_EEEEENS5_IJNS4_10UnderscoreESW_SW_EEEEENS4_13SM90_TMA_LOADENS4_14ComposedLayoutINS4_7SwizzleILi2ELi4ELi3EEENS4_18smem_ptr_flag_bitsILi8EEENSR_INS5_IJNSA_ILi8EEESF_EEENS5_IJSF_SC_EEEEEEEvNS4_8identityENS4_23SM90_TMA_LOAD_MULTICASTES19_vS1A_EENS_8epilogue10collective18CollectiveEpilogueINS1D_23Sm100TmaWarpSpecializedILi1ELi1ELi48ELb0ELb0EEEJSH_NS5_IJNSR_ISF_SC_EENSR_ISG_SC_EEEEEaSI_aSI_NS1D_6fusion15FusionCallbacksIS1H_NS1L_17LinearCombinationIaiaiLNS_15FloatRoundStyleE2EEESH_S1K_JEEENS4_5SM1004TMEM4LOAD26SM100_TMEM_LOAD_16dp32b16xESZ_NS10_INS11_ILi1ELi4ELi3EEES14_NSR_INS5_IJS15_NSA_ILi32EEEEEENS5_IJS1W_SC_EEEEEEENS4_39AutoVectorizingCopyWithAssumedAlignmentILi128EEENS4_14SM90_TMA_STOREES20_S22_S22_EEEvvEEEEvNT_6ParamsE --------------------------
	.section	.text._ZN7cutlass13device_kernelINS_4gemm6kernel13GemmUniversalIN4cute5tupleIJiiiiEEENS1_10collective13CollectiveMmaINS1_35MainloopSm100TmaUmmaWarpSpecializedILi21ELi2ELi4ENS5_IJNS4_1CILi2EEENSA_ILi1EEESC_EEEEENS5_IJNSA_ILi64EEENSA_ILi96EEESF_EEEaNS5_IJlSC_lEEEaSI_NS4_8TiledMMAINS4_8MMA_AtomIJNS4_15SM100_MMA_S8_SSIaaiLi64ELi96ELNS4_4UMMA5MajorE0ELSN_0ELNSM_8SaturateE0EEEEEENS4_6LayoutINS5_IJSC_SC_SC_EEENS5_IJNSA_ILi0EEEST_ST_EEEEENS5_IJNS4_10UnderscoreESW_SW_EEEEENS4_13SM90_TMA_LOADENS4_14ComposedLayoutINS4_7SwizzleILi2ELi4ELi3EEENS4_18smem_ptr_flag_bitsILi8EEENSR_INS5_IJNSA_ILi8EEESF_EEENS5_IJSF_SC_EEEEEEEvNS4_8identityENS4_23SM90_TMA_LOAD_MULTICASTES19_vS1A_EENS_8epilogue10collective18CollectiveEpilogueINS1D_23Sm100TmaWarpSpecializedILi1ELi1ELi48ELb0ELb0EEEJSH_NS5_IJNSR_ISF_SC_EENSR_ISG_SC_EEEEEaSI_aSI_NS1D_6fusion15FusionCallbacksIS1H_NS1L_17LinearCombinationIaiaiLNS_15FloatRoundStyleE2EEESH_S1K_JEEENS4_5SM1004TMEM4LOAD26SM100_TMEM_LOAD_16dp32b16xESZ_NS10_INS11_ILi1ELi4ELi3EEES14_NSR_INS5_IJS15_NSA_ILi32EEEEEENS5_IJS1W_SC_EEEEEEENS4_39AutoVectorizingCopyWithAssumedAlignmentILi128EEENS4_14SM90_TMA_STOREES20_S22_S22_EEEvvEEEEvNT_6ParamsE,"ax",@progbits
	.align	128
.text._ZN7cutlass13device_kernelINS_4gemm6kernel13GemmUniversalIN4cute5tupleIJiiiiEEENS1_10collective13CollectiveMmaINS1_35MainloopSm100TmaUmmaWarpSpecializedILi21ELi2ELi4ENS5_IJNS4_1CILi2EEENSA_ILi1EEESC_EEEEENS5_IJNSA_ILi64EEENSA_ILi96EEESF_EEEaNS5_IJlSC_lEEEaSI_NS4_8TiledMMAINS4_8MMA_AtomIJNS4_15SM100_MMA_S8_SSIaaiLi64ELi96ELNS4_4UMMA5MajorE0ELSN_0ELNSM_8SaturateE0EEEEEENS4_6LayoutINS5_IJSC_SC_SC_EEENS5_IJNSA_ILi0EEEST_ST_EEEEENS5_IJNS4_10UnderscoreESW_SW_EEEEENS4_13SM90_TMA_LOADENS4_14ComposedLayoutINS4_7SwizzleILi2ELi4ELi3EEENS4_18smem_ptr_flag_bitsILi8EEENSR_INS5_IJNSA_ILi8EEESF_EEENS5_IJSF_SC_EEEEEEEvNS4_8identityENS4_23SM90_TMA_LOAD_MULTICASTES19_vS1A_EENS_8epilogue10collective18CollectiveEpilogueINS1D_23Sm100TmaWarpSpecializedILi1ELi1ELi48ELb0ELb0EEEJSH_NS5_IJNSR_ISF_SC_EENSR_ISG_SC_EEEEEaSI_aSI_NS1D_6fusion15FusionCallbacksIS1H_NS1L_17LinearCombinationIaiaiLNS_15FloatRoundStyleE2EEESH_S1K_JEEENS4_5SM1004TMEM4LOAD26SM100_TMEM_LOAD_16dp32b16xESZ_NS10_INS11_ILi1ELi4ELi3EEES14_NSR_INS5_IJS15_NSA_ILi32EEEEEENS5_IJS1W_SC_EEEEEEENS4_39AutoVectorizingCopyWithAssumedAlignmentILi128EEENS4_14SM90_TMA_STOREES20_S22_S22_EEEvvEEEEvNT_6ParamsE:
        .type           _ZN7cutlass13device_kernelINS_4gemm6kernel13GemmUniversalIN4cute5tupleIJiiiiEEENS1_10collective13CollectiveMmaINS1_35MainloopSm100TmaUmmaWarpSpecializedILi21ELi2ELi4ENS5_IJNS4_1CILi2EEENSA_ILi1EEESC_EEEEENS5_IJNSA_ILi64EEENSA_ILi96EEESF_EEEaNS5_IJlSC_lEEEaSI_NS4_8TiledMMAINS4_8MMA_AtomIJNS4_15SM100_MMA_S8_SSIaaiLi64ELi96ELNS4_4UMMA5MajorE0ELSN_0ELNSM_8SaturateE0EEEEEENS4_6LayoutINS5_IJSC_SC_SC_EEENS5_IJNSA_ILi0EEEST_ST_EEEEENS5_IJNS4_10UnderscoreESW_SW_EEEEENS4_13SM90_TMA_LOADENS4_14ComposedLayoutINS4_7SwizzleILi2ELi4ELi3EEENS4_18smem_ptr_flag_bitsILi8EEENSR_INS5_IJNSA_ILi8EEESF_EEENS5_IJSF_SC_EEEEEEEvNS4_8identityENS4_23SM90_TMA_LOAD_MULTICASTES19_vS1A_EENS_8epilogue10collective18CollectiveEpilogueINS1D_23Sm100TmaWarpSpecializedILi1ELi1ELi48ELb0ELb0EEEJSH_NS5_IJNSR_ISF_SC_EENSR_ISG_SC_EEEEEaSI_aSI_NS1D_6fusion15FusionCallbacksIS1H_NS1L_17LinearCombinationIaiaiLNS_15FloatRoundStyleE2EEESH_S1K_JEEENS4_5SM1004TMEM4LOAD26SM100_TMEM_LOAD_16dp32b16xESZ_NS10_INS11_ILi1ELi4ELi3EEES14_NSR_INS5_IJS15_NSA_ILi32EEEEEENS5_IJS1W_SC_EEEEEEENS4_39AutoVectorizingCopyWithAssumedAlignmentILi128EEENS4_14SM90_TMA_STOREES20_S22_S22_EEEvvEEEEvNT_6ParamsE,@function
        .size           _ZN7cutlass13device_kernelINS_4gemm6kernel13GemmUniversalIN4cute5tupleIJiiiiEEENS1_10collective13CollectiveMmaINS1_35MainloopSm100TmaUmmaWarpSpecializedILi21ELi2ELi4ENS5_IJNS4_1CILi2EEENSA_ILi1EEESC_EEEEENS5_IJNSA_ILi64EEENSA_ILi96EEESF_EEEaNS5_IJlSC_lEEEaSI_NS4_8TiledMMAINS4_8MMA_AtomIJNS4_15SM100_MMA_S8_SSIaaiLi64ELi96ELNS4_4UMMA5MajorE0ELSN_0ELNSM_8SaturateE0EEEEEENS4_6LayoutINS5_IJSC_SC_SC_EEENS5_IJNSA_ILi0EEEST_ST_EEEEENS5_IJNS4_10UnderscoreESW_SW_EEEEENS4_13SM90_TMA_LOADENS4_14ComposedLayoutINS4_7SwizzleILi2ELi4ELi3EEENS4_18smem_ptr_flag_bitsILi8EEENSR_INS5_IJNSA_ILi8EEESF_EEENS5_IJSF_SC_EEEEEEEvNS4_8identityENS4_23SM90_TMA_LOAD_MULTICASTES19_vS1A_EENS_8epilogue10collective18CollectiveEpilogueINS1D_23Sm100TmaWarpSpecializedILi1ELi1ELi48ELb0ELb0EEEJSH_NS5_IJNSR_ISF_SC_EENSR_ISG_SC_EEEEEaSI_aSI_NS1D_6fusion15FusionCallbacksIS1H_NS1L_17LinearCombinationIaiaiLNS_15FloatRoundStyleE2EEESH_S1K_JEEENS4_5SM1004TMEM4LOAD26SM100_TMEM_LOAD_16dp32b16xESZ_NS10_INS11_ILi1ELi4ELi3EEES14_NSR_INS5_IJS15_NSA_ILi32EEEEEENS5_IJS1W_SC_EEEEEEENS4_39AutoVectorizingCopyWithAssumedAlignmentILi128EEENS4_14SM90_TMA_STOREES20_S22_S22_EEEvvEEEEvNT_6ParamsE,(.L_x_189 - _ZN7cutlass13device_kernelINS_4gemm6kernel13GemmUniversalIN4cute5tupleIJiiiiEEENS1_10collective13CollectiveMmaINS1_35MainloopSm100TmaUmmaWarpSpecializedILi21ELi2ELi4ENS5_IJNS4_1CILi2EEENSA_ILi1EEESC_EEEEENS5_IJNSA_ILi64EEENSA_ILi96EEESF_EEEaNS5_IJlSC_lEEEaSI_NS4_8TiledMMAINS4_8MMA_AtomIJNS4_15SM100_MMA_S8_SSIaaiLi64ELi96ELNS4_4UMMA5MajorE0ELSN_0ELNSM_8SaturateE0EEEEEENS4_6LayoutINS5_IJSC_SC_SC_EEENS5_IJNSA_ILi0EEEST_ST_EEEEENS5_IJNS4_10UnderscoreESW_SW_EEEEENS4_13SM90_TMA_LOADENS4_14ComposedLayoutINS4_7SwizzleILi2ELi4ELi3EEENS4_18smem_ptr_flag_bitsILi8EEENSR_INS5_IJNSA_ILi8EEESF_EEENS5_IJSF_SC_EEEEEEEvNS4_8identityENS4_23SM90_TMA_LOAD_MULTICASTES19_vS1A_EENS_8epilogue10collective18CollectiveEpilogueINS1D_23Sm100TmaWarpSpecializedILi1ELi1ELi48ELb0ELb0EEEJSH_NS5_IJNSR_ISF_SC_EENSR_ISG_SC_EEEEEaSI_aSI_NS1D_6fusion15FusionCallbacksIS1H_NS1L_17LinearCombinationIaiaiLNS_15FloatRoundStyleE2EEESH_S1K_JEEENS4_5SM1004TMEM4LOAD26SM100_TMEM_LOAD_16dp32b16xESZ_NS10_INS11_ILi1ELi4ELi3EEES14_NSR_INS5_IJS15_NSA_ILi32EEEEEENS5_IJS1W_SC_EEEEEEENS4_39AutoVectorizingCopyWithAssumedAlignmentILi128EEENS4_14SM90_TMA_STOREES20_S22_S22_EEEvvEEEEvNT_6ParamsE)
        .other          _ZN7cutlass13device_kernelINS_4gemm6kernel13GemmUniversalIN4cute5tupleIJiiiiEEENS1_10collective13CollectiveMmaINS1_35MainloopSm100TmaUmmaWarpSpecializedILi21ELi2ELi4ENS5_IJNS4_1CILi2EEENSA_ILi1EEESC_EEEEENS5_IJNSA_ILi64EEENSA_ILi96EEESF_EEEaNS5_IJlSC_lEEEaSI_NS4_8TiledMMAINS4_8MMA_AtomIJNS4_15SM100_MMA_S8_SSIaaiLi64ELi96ELNS4_4UMMA5MajorE0ELSN_0ELNSM_8SaturateE0EEEEEENS4_6LayoutINS5_IJSC_SC_SC_EEENS5_IJNSA_ILi0EEEST_ST_EEEEENS5_IJNS4_10UnderscoreESW_SW_EEEEENS4_13SM90_TMA_LOADENS4_14ComposedLayoutINS4_7SwizzleILi2ELi4ELi3EEENS4_18smem_ptr_flag_bitsILi8EEENSR_INS5_IJNSA_ILi8EEESF_EEENS5_IJSF_SC_EEEEEEEvNS4_8identityENS4_23SM90_TMA_LOAD_MULTICASTES19_vS1A_EENS_8epilogue10collective18CollectiveEpilogueINS1D_23Sm100TmaWarpSpecializedILi1ELi1ELi48ELb0ELb0EEEJSH_NS5_IJNSR_ISF_SC_EENSR_ISG_SC_EEEEEaSI_aSI_NS1D_6fusion15FusionCallbacksIS1H_NS1L_17LinearCombinationIaiaiLNS_15FloatRoundStyleE2EEESH_S1K_JEEENS4_5SM1004TMEM4LOAD26SM100_TMEM_LOAD_16dp32b16xESZ_NS10_INS11_ILi1ELi4ELi3EEES14_NSR_INS5_IJS15_NSA_ILi32EEEEEENS5_IJS1W_SC_EEEEEEENS4_39AutoVectorizingCopyWithAssumedAlignmentILi128EEENS4_14SM90_TMA_STOREES20_S22_S22_EEEvvEEEEvNT_6ParamsE,@"STO_CUDA_ENTRY STV_DEFAULT"
_ZN7cutlass13device_kernelINS_4gemm6kernel13GemmUniversalIN4cute5tupleIJiiiiEEENS1_10collective13CollectiveMmaINS1_35MainloopSm100TmaUmmaWarpSpecializedILi21ELi2ELi4ENS5_IJNS4_1CILi2EEENSA_ILi1EEESC_EEEEENS5_IJNSA_ILi64EEENSA_ILi96EEESF_EEEaNS5_IJlSC_lEEEaSI_NS4_8TiledMMAINS4_8MMA_AtomIJNS4_15SM100_MMA_S8_SSIaaiLi64ELi96ELNS4_4UMMA5MajorE0ELSN_0ELNSM_8SaturateE0EEEEEENS4_6LayoutINS5_IJSC_SC_SC_EEENS5_IJNSA_ILi0EEEST_ST_EEEEENS5_IJNS4_10UnderscoreESW_SW_EEEEENS4_13SM90_TMA_LOADENS4_14ComposedLayoutINS4_7SwizzleILi2ELi4ELi3EEENS4_18smem_ptr_flag_bitsILi8EEENSR_INS5_IJNSA_ILi8EEESF_EEENS5_IJSF_SC_EEEEEEEvNS4_8identityENS4_23SM90_TMA_LOAD_MULTICASTES19_vS1A_EENS_8epilogue10collective18CollectiveEpilogueINS1D_23Sm100TmaWarpSpecializedILi1ELi1ELi48ELb0ELb0EEEJSH_NS5_IJNSR_ISF_SC_EENSR_ISG_SC_EEEEEaSI_aSI_NS1D_6fusion15FusionCallbacksIS1H_NS1L_17LinearCombinationIaiaiLNS_15FloatRoundStyleE2EEESH_S1K_JEEENS4_5SM1004TMEM4LOAD26SM100_TMEM_LOAD_16dp32b16xESZ_NS10_INS11_ILi1ELi4ELi3EEES14_NSR_INS5_IJS15_NSA_ILi32EEEEEENS5_IJS1W_SC_EEEEEEENS4_39AutoVectorizingCopyWithAssumedAlignmentILi128EEENS4_14SM90_TMA_STOREES20_S22_S22_EEEvvEEEEvNT_6ParamsE:
[----:B------:R-:W1:Y:S01]  /*0000*/  LDC R1, c[0x0][0x37c] ;  /* 0x0000df00ff017b82 */ /* 0x000e620000000800 */
[----:B------:R-:W2:Y:S01]  /*0010*/  S2R R110, SR_TID.X ;  /* 0x00000000006e7919 */ /* 0x000ea20000002100 */
[----:B------:R-:W3:Y:S01]  /*0020*/  LDCU.64 UR8, c[0x0][0x890] ;  /* 0x00011200ff0877ac */ /* 0x000ee20008000a00 */
[----:B------:R-:W-:Y:S02]  /*0030*/  PRMT R112, RZ, 0x7610, R112 ;  /* 0x00007610ff707816 */ /* 0x000fe40000000070 */
[----:B------:R-:W-:Y:S01]  /*0040*/  ELECT P3, URZ, PT ;  /* 0x0000000000ff782f */ /* 0x000fe20003860000 */
[----:B---3--:R-:W-:-:S04]  /*0050*/  UISETP.NE.U32.AND UP0, UPT, UR8, URZ, UPT ;  /* 0x000000ff0800728c */ /* 0x008fc8000bf05070 */
[----:B------:R-:W-:Y:S01]  /*0060*/  UISETP.NE.AND.EX UP0, UPT, UR9, URZ, UPT, UP0 ;  /* 0x000000ff0900728c */ /* 0x000fe2000bf05300 */
[----:B--2---:R-:W-:-:S05]  /*0070*/  SHF.R.U32.HI R113, RZ, 0x5, R110 ;  /* 0x00000005ff717819 */ /* 0x004fca000001166e */
[----:B------:R-:W2:Y:S02]  /*0080*/  SHFL.IDX PT, R0, R113, RZ, 0x1f ;  /* 0x00001fff71007589 */ /* 0x000ea400000e0000 */
[----:B--2---:R-:W-:Y:S01]  /*0090*/  R2UR UR20, R0 ;  /* 0x00000000001472ca */ /* 0x004fe200000e0000 */
[----:B-1----:R-:W-:-:S14]  /*00a0*/  BRA.U UP0, `(.L_x_0) ;  /* 0x0000000100307547 */ /* 0x002fdc000b800000 */
[----:B------:R-:W1:Y:S02]  /*00b0*/  LDCU.64 UR4, c[0x0][0x888] ;  /* 0x00011100ff0477ac */ /* 0x000e640008000a00 */
[----:B-1----:R-:W-:-:S04]  /*00c0*/  UISETP.NE.U32.AND UP0, UPT, UR4, URZ, UPT ;  /* 0x000000ff0400728c */ /* 0x002fc8000bf05070 */
[----:B------:R-:W-:-:S09]  /*00d0*/  UISETP.NE.AND.EX UP0, UPT, UR5, URZ, UPT, UP0 ;  /* 0x000000ff0500728c */ /* 0x000fd2000bf05300 */
[----:B------:R-:W-:Y:S05]  /*00e0*/  BRA.U !UP0, `(.L_x_1) ;  /* 0x0000000108147547 */ /* 0x000fea000b800000 */
[----:B------:R-:W1:Y:S01]  /*00f0*/  LDC.64 R58, c[0x0][0x888] ;  /* 0x00022200ff3a7b82 */ /* 0x000e620000000a00 */
[----:B------:R-:W1:Y:S02]  /*0100*/  LDCU.64 UR4, c[0x0][0x358] ;  /* 0x00006b00ff0477ac */ /* 0x000e640008000a00 */
[----:B-1----:R1:W5:Y:S01]  /*0110*/  LDG.E R58, desc[UR4][R58.64] ;  /* 0x000000043a3a7981 */ /* 0x002362000c1e1900 */
[----:B------:R-:W-:Y:S01]  /*0120*/  HFMA2 R112, -RZ, RZ, 0, 5.9604644775390625e-08 ;  /* 0x00000001ff707431 */ /* 0x000fe200000001ff */
[----:B------:R-:W-:Y:S05]  /*0130*/  BRA `(.L_x_0) ;  /* 0x00000000000c7947 */ /* 0x000fea0003800000 */
.L_x_1:
[----:B------:R-:W1:Y:S01]  /*0140*/  LDCU UR4, c[0x0][0x880] ;  /* 0x00011000ff0477ac */ /* 0x000e620008000800 */
[----:B------:R-:W-:Y:S01]  /*0150*/  HFMA2 R112, -RZ, RZ, 0, 5.9604644775390625e-08 ;  /* 0x00000001ff707431 */ /* 0x000fe200000001ff */
[----:B-1----:R-:W-:-:S07]  /*0160*/  MOV R58, UR4 ;  /* 0x00000004003a7c02 */ /* 0x002fce0008000f00 */
.L_x_0:
[----:B------:R-:W2:Y:S02]  /*0170*/  LDCU.64 UR4, c[0x0][0x8b0] ;  /* 0x00011600ff0477ac */ /* 0x000ea40008000a00 */
[----:B--2---:R-:W-:-:S04]  /*0180*/  UISETP.NE.U32.AND UP0, UPT, UR4, URZ, UPT ;  /* 0x000000ff0400728c */ /* 0x004fc8000bf05070 */
[----:B------:R-:W-:-:S09]  /*0190*/  UISETP.NE.AND.EX UP0, UPT, UR5, URZ, UPT, UP0 ;  /* 0x000000ff0500728c */ /* 0x000fd2000bf05300 */
[----:B------:R-:W-:Y:S05]  /*01a0*/  BRA.U UP0, `(.L_x_2) ;  /* 0x0000000100287547 */ /* 0x000fea000b800000 */
[----:B------:R-:W2:Y:S02]  /*01b0*/  LDCU.64 UR4, c[0x0][0x8a8] ;  /* 0x00011500ff0477ac */ /* 0x000ea40008000a00 */
[----:B--2---:R-:W-:-:S04]  /*01c0*/  UISETP.NE.U32.AND UP0, UPT, UR4, URZ, UPT ;  /* 0x000000ff0400728c */ /* 0x004fc8000bf05070 */
[----:B------:R-:W-:-:S09]  /*01d0*/  UISETP.NE.AND.EX UP0, UPT, UR5, URZ, UPT, UP0 ;  /* 0x000000ff0500728c */ /* 0x000fd2000bf05300 */
[----:B------:R-:W-:Y:S05]  /*01e0*/  BRA.U !UP0, `(.L_x_3) ;  /* 0x0000000108107547 */ /* 0x000fea000b800000 */
[----:B------:R-:W2:Y:S01]  /*01f0*/  LDC.64 R2, c[0x0][0x8a8] ;  /* 0x00022a00ff027b82 */ /* 0x000ea20000000a00 */
[----:B------:R-:W2:Y:S02]  /*0200*/  LDCU.64 UR4, c[0x0][0x358] ;  /* 0x00006b00ff0477ac */ /* 0x000ea40008000a00 */
[----:B--2---:R2:W5:Y:S01]  /*0210*/  LDG.E R57, desc[UR4][R2.64] ;  /* 0x0000000402397981 */ /* 0x004562000c1e1900 */
[----:B------:R-:W-:Y:S05]  /*0220*/  BRA `(.L_x_2) ;  /* 0x0000000000087947 */ /* 0x000fea0003800000 */
.L_x_3:
[----:B------:R-:W2:Y:S02]  /*0230*/  LDCU UR4, c[0x0][0x8a0] ;  /* 0x00011400ff0477ac */ /* 0x000ea40008000800 */
[----:B--2---:R-:W-:Y:S02]  /*0240*/  MOV R57, UR4 ;  /* 0x0000000400397c02 */ /* 0x004fe40008000f00 */
.L_x_2:
[----:B------:R-:W-:Y:S01]  /*0250*/  IMAD.U32 R0, RZ, RZ, UR20 ;  /* 0x00000014ff007e24 */ /* 0x000fe2000f8e00ff */
[----:B------:R-:W-:Y:S04]  /*0260*/  BSSY.RECONVERGENT B0, `(.L_x_4) ;  /* 0x000000c000007945 */ /* 0x000fe80003800200 */
[C---:B------:R-:W-:Y:S02]  /*0270*/  ISETP.NE.OR P1, PT, R0.reuse, 0x1, !P3 ;  /* 0x000000010000780c */ /* 0x040fe40005f25670 */
[----:B------:R-:W-:-:S11]  /*0280*/  ISETP.NE.OR P0, PT, R0, 0x3, !P3 ;  /* 0x000000030000780c */ /* 0x000fd60005f05670 */
[----:B------:R-:W-:Y:S05]  /*0290*/  @P1 BRA `(.L_x_5) ;  /* 0x0000000000201947 */ /* 0x000fea0003800000 */
[----:B------:R-:W3:Y:S02]  /*02a0*/  LDCU.64 UR4, c[0x0][0x348] ;  /* 0x00006900ff0477ac */ /* 0x000ee40008000a00 */
[----:B---3--:R-:W-:Y:S02]  /*02b0*/  UIADD3 UR6, UP1, UPT, UR4, 0x80, URZ ;  /* 0x0000008004067890 */ /* 0x008fe4000ff3e0ff */
[----:B------:R-:W-:Y:S02]  /*02c0*/  UIADD3 UR4, UP0, UPT, UR4, 0x180, URZ ;  /* 0x0000018004047890 */ /* 0x000fe4000ff1e0ff */
[----:B------:R-:W-:Y:S02]  /*02d0*/  UIADD3.X UR7, UPT, UPT, URZ, UR5, URZ, UP1, !UPT ;  /* 0x00000005ff077290 */ /* 0x000fe40008ffe4ff */
[----:B------:R-:W-:-:S07]  /*02e0*/  UIADD3.X UR5, UPT, UPT, URZ, UR5, URZ, UP0, !UPT ;  /* 0x00000005ff057290 */ /* 0x000fce00087fe4ff */
[----:B------:R3:W-:Y:S02]  /*02f0*/  UTMACCTL.PF [UR6] ;  /* 0x00000000060079b9 */ /* 0x0007e40008040000 */
[----:B------:R3:W-:Y:S02]  /*0300*/  UTMACCTL.PF [UR4] ;  /* 0x00000000040079b9 */ /* 0x0007e40008040000 */
[----:B---3--:R-:W-:Y:S01]  /*0310*/  NOP ;  /* 0x0000000000007918 */ /* 0x008fe20000000000 */
.L_x_5:
[----:B------:R-:W-:Y:S05]  /*0320*/  BSYNC.RECONVERGENT B0 ;  /* 0x0000000000007941 */ /* 0x000fea0003800200 */
.L_x_4:
[----:B------:R-:W-:Y:S04]  /*0330*/  BSSY.RECONVERGENT B0, `(.L_x_6) ;  /* 0x000000a000007945 */ /* 0x000fe80003800200 */
        /* <DEDUP_REMOVED lines=9> */
.L_x_7:
[----:B------:R-:W-:Y:S05]  /*03d0*/  BSYNC.RECONVERGENT B0 ;  /* 0x0000000000007941 */ /* 0x000fea0003800200 */
.L_x_6:
[----:B------:R-:W3:Y:S01]  /*03e0*/  LDCU.64 UR4, c[0x0][0x888] ;  /* 0x00011100ff0477ac */ /* 0x000ee20008000a00 */
[----:B------:R-:W-:Y:S02]  /*03f0*/  UISETP.EQ.U32.AND UP2, UPT, UR8, URZ, UPT ;  /* 0x000000ff0800728c */ /* 0x000fe4000bf42070 */
[----:B------:R-:W-:Y:S02]  /*0400*/  UPLOP3.LUT UP3, UPT, UPT, UPT, UPT, 0x80, 0x8 ;  /* 0x000000000008789c */ /* 0x000fe40003f6f070 */
[----:B---3--:R-:W-:-:S04]  /*0410*/  UISETP.NE.U32.AND UP0, UPT, UR4, URZ, UPT ;  /* 0x000000ff0400728c */ /* 0x008fc8000bf05070 */
[----:B------:R-:W-:-:S04]  /*0420*/  UISETP.NE.AND.EX UP1, UPT, UR5, URZ, UPT, UP0 ;  /* 0x000000ff0500728c */ /* 0x000fc8000bf25300 */
[----:B------:R-:W-:-:S04]  /*0430*/  UISETP.EQ.OR.EX UP4, UPT, UR9, URZ, !UP1, UP2 ;  /* 0x000000ff0900728c */ /* 0x000fc8000cf82720 */
[----:B------:R-:W-:-:S05]  /*0440*/  UP2UR UR61, UPR, URZ, 0x10 ;  /* 0x00000010ff3d7883 */ /* 0x000fca0008000000 */
[----:B------:R-:W-:Y:S07]  /*0450*/  BRA.U !UP4, `(.L_x_8) ;  /* 0x000000010c207547 */ /* 0x000fee000b800000 */
[----:B-----5:R-:W-:Y:S01]  /*0460*/  R2UR UR5, R58 ;  /* 0x000000003a0572ca */ /* 0x020fe200000e0000 */
[----:B------:R-:W-:Y:S02]  /*0470*/  UISETP.NE.U32.AND UP2, UPT, UR8, URZ, UPT ;  /* 0x000000ff0800728c */ /* 0x000fe4000bf45070 */
[----:B------:R-:W-:Y:S02]  /*0480*/  USEL UR4, URZ, 0xffffffff, UP1 ;  /* 0xffffffffff047887 */ /* 0x000fe40008800000 */
[----:B------:R-:W-:-:S08]  /*0490*/  UISETP.NE.AND.EX UP2, UPT, UR9, URZ, UPT, UP2 ;  /* 0x000000ff0900728c */ /* 0x000fd0000bf45320 */
[----:B------:R-:W-:-:S04]  /*04a0*/  UISETP.NE.AND UP0, UPT, UR5, URZ, UPT ;  /* 0x000000ff0500728c */ /* 0x000fc8000bf05270 */
[----:B------:R-:W-:-:S04]  /*04b0*/  @!UP2 USEL UR4, URZ, 0xffffffff, UP0 ;  /* 0xffffffffff04a887 */ /* 0x000fc80008000000 */
[----:B------:R-:W-:-:S04]  /*04c0*/  ULOP3.LUT UR4, UR4, 0x1, URZ, 0xc0, !UPT ;  /* 0x0000000104047892 */ /* 0x000fc8000f8ec0ff */
[----:B------:R-:W-:Y:S02]  /*04d0*/  UISETP.NE.U32.AND UP3, UPT, UR4, 0x1, UPT ;  /* 0x000000010400788c */ /* 0x000fe4000bf65070 */
.L_x_8:
[----:B--2---:R-:W2:Y:S02]  /*04e0*/  SHFL.IDX PT, R2, R113, RZ, 0x1f ;  /* 0x00001fff71027589 */ /* 0x004ea400000e0000 */
[----:B--2---:R-:W-:-:S13]  /*04f0*/  ISETP.NE.AND P0, PT, R2, RZ, PT ;  /* 0x000000ff0200720c */ /* 0x004fda0003f05270 */
[----:B------:R-:W-:Y:S05]  /*0500*/  @P0 BRA `(.L_x_9) ;  /* 0x0000000000ec0947 */ /* 0x000fea0003800000 */
[----:B------:R-:W-:Y:S01]  /*0510*/  ELECT P0, URZ, PT ;  /* 0x0000000000ff782f */ /* 0x000fe20003800000 */
[----:B------:R-:W-:-:S12]  /*0520*/  BSSY.RECONVERGENT B0, `(.L_x_9) ;  /* 0x0000039000007945 */ /* 0x000fd80003800200 */
[----:B------:R-:W-:Y:S05]  /*0530*/  @!P0 BRA `(.L_x_10) ;  /* 0x0000000000dc8947 */ /* 0x000fea0003800000 */
[----:B------:R-:W2:Y:S01]  /*0540*/  S2UR UR4, SR_CgaCtaId ;  /* 0x00000000000479c3 */ /* 0x000ea20000008800 */
[----:B------:R-:W-:Y:S01]  /*0550*/  UMOV UR5, 0x400 ;  /* 0x0000040000057882 */ /* 0x000fe20000000000 */
[----:B------:R-:W-:Y:S01]  /*0560*/  UMOV UR8, 0x1 ;  /* 0x0000000100087882 */ /* 0x000fe20000000000 */
[----:B------:R-:W-:Y:S01]  /*0570*/  UMOV UR6, 0x2 ;  /* 0x0000000200067882 */ /* 0x000fe20000000000 */
[----:B------:R-:W-:-:S04]  /*0580*/  UIADD3 UR8, UPT, UPT, -UR8, 0x100000, URZ ;  /* 0x0010000008087890 */ /* 0x000fc8000fffe1ff */
[----:B------:R-:W-:Y:S02]  /*0590*/  USHF.L.U32 UR9, UR8, 0xb, URZ ;  /* 0x0000000b08097899 */ /* 0x000fe400080006ff */
[----:B------:R-:W-:Y:S02]  /*05a0*/  USHF.L.U32 UR8, UR8, 0x1, URZ ;  /* 0x0000000108087899 */ /* 0x000fe400080006ff */
[----:B------:R-:W-:-:S04]  /*05b0*/  UIADD3 UR6, UPT, UPT, -UR6, 0x100000, URZ ;  /* 0x0010000006067890 */ /* 0x000fc8000fffe1ff */
[----:B------:R-:W-:Y:S02]  /*05c0*/  USHF.L.U32 UR7, UR6, 0xb, URZ ;  /* 0x0000000b06077899 */ /* 0x000fe400080006ff */
[----:B------:R-:W-:Y:S02]  /*05d0*/  USHF.L.U32 UR6, UR6, 0x1, URZ ;  /* 0x0000000106067899 */ /* 0x000fe400080006ff */
[----:B--2---:R-:W-:Y:S01]  /*05e0*/  ULEA UR4, UR4, UR5, 0x18 ;  /* 0x0000000504047291 */ /* 0x004fe2000f8ec0ff */
[----:B------:R-:W2:Y:S11]  /*05f0*/  FENCE.VIEW.ASYNC.S ;  /* 0x00000000000073c6 */ /* 0x000eb60000000000 */
[----:B--2---:R2:W3:Y:S01]  /*0600*/  SYNCS.EXCH.64 URZ, [UR4], UR8 ;  /* 0x0000000804ff75b2 */ /* 0x0044e20008000100 */
[----:B------:R2:W4:Y:S01]  /*0610*/  SYNCS.EXCH.64 URZ, [UR4+0xa8], UR6 ;  /* 0x0000a80604ff75b2 */ /* 0x0005220008000100 */
[----:B------:R2:W1:Y:S01]  /*0620*/  SYNCS.EXCH.64 URZ, [UR4+0x8], UR8 ;  /* 0x0000080804ff75b2 */ /* 0x0004620008000100 */
        /* <DEDUP_REMOVED lines=38> */
[----:B------:R2:W1:Y:S02]  /*0890*/  SYNCS.EXCH.64 URZ, [UR4+0x148], UR6 ;  /* 0x0001480604ff75b2 */ /* 0x0004640008000100 */
[----:B--234-:R-:W-:Y:S01]  /*08a0*/  NOP ;  /* 0x0000000000007918 */ /* 0x01cfe20000000000 */
.L_x_10:
[----:B------:R-:W-:Y:S05]  /*08b0*/  BSYNC.RECONVERGENT B0 ;  /* 0x0000000000007941 */ /* 0x000fea0003800200 */
.L_x_9:
[----:B------:R-:W2:Y:S01]  /*08c0*/  SHFL.IDX PT, R2, R113, RZ, 0x1f ;  /* 0x00001fff71027589 */ /* 0x000ea200000e0000 */
[----:B------:R-:W-:Y:S01]  /*08d0*/  NOP ;  /* 0x0000000000007918 */ /* 0x000fe20000000000 */
[----:B--2---:R-:W-:-:S13]  /*08e0*/  ISETP.NE.AND P0, PT, R2, 0x1, PT ;  /* 0x000000010200780c */ /* 0x004fda0003f05270 */
[----:B------:R-:W-:Y:S05]  /*08f0*/  @P0 BRA `(.L_x_11) ;  /* 0x0000000000400947 */ /* 0x000fea0003800000 */
        /* <DEDUP_REMOVED lines=9> */
[----:B------:R-:W-:Y:S01]  /*0990*/  USHF.L.U32 UR6, UR6, 0x1, URZ ;  /* 0x0000000106067899 */ /* 0x000fe200080006ff */
[----:B------:R-:W-:Y:S01]  /*09a0*/  ELECT P0, URZ, PT ;  /* 0x0000000000ff782f */ /* 0x000fe20003800000 */
[----:B--2---:R-:W-:Y:S01]  /*09b0*/  ULEA UR4, UR4, UR5, 0x18 ;  /* 0x0000000504047291 */ /* 0x004fe2000f8ec0ff */
[----:B------:R-:W2:Y:S11]  /*09c0*/  FENCE.VIEW.ASYNC.S ;  /* 0x00000000000073c6 */ /* 0x000eb60000000000 */
[----:B--2---:R2:W3:Y:S01]  /*09d0*/  SYNCS.EXCH.64 URZ, [UR4+0x150], UR8 ;  /* 0x0001500804ff75b2 */ /* 0x0044e20008000100 */
[----:B------:R2:W4:Y:S01]  /*09e0*/  SYNCS.EXCH.64 URZ, [UR4+0x158], UR6 ;  /* 0x0001580604ff75b2 */ /* 0x0005220008000100 */
[----:B------:R-:W-:Y:S01]  /*09f0*/  NOP ;  /* 0x0000000000007918 */ /* 0x000fe20000000000 */
.L_x_11:
[----:B------:R-:W1:Y:S01]  /*0a00*/  SHFL.IDX PT, R2, R113, RZ, 0x1f ;  /* 0x00001fff71027589 */ /* 0x000e6200000e0000 */
[----:B------:R-:W-:Y:S01]  /*0a10*/  NOP ;  /* 0x0000000000007918 */ /* 0x000fe20000000000 */
[----:B-1----:R-:W-:-:S13]  /*0a20*/  ISETP.NE.AND P0, PT, R2, 0x3, PT ;  /* 0x000000030200780c */ /* 0x002fda0003f05270 */
[----:B------:R-:W-:Y:S05]  /*0a30*/  @P0 BRA `(.L_x_12) ;  /* 0x0000000000300947 */ /* 0x000fea0003800000 */
[----:B--2---:R-:W1:Y:S01]  /*0a40*/  S2UR UR4, SR_CgaCtaId ;  /* 0x00000000000479c3 */ /* 0x004e620000008800 */
[----:B------:R-:W-:Y:S01]  /*0a50*/  UMOV UR6, 0x400 ;  /* 0x0000040000067882 */ /* 0x000fe20000000000 */
[----:B------:R-:W-:Y:S01]  /*0a60*/  UMOV UR5, 0x20 ;  /* 0x0000002000057882 */ /* 0x000fe20000000000 */
[----:B------:R-:W-:Y:S01]  /*0a70*/  ELECT P0, URZ, PT ;  /* 0x0000000000ff782f */ /* 0x000fe20003800000 */
[----:B-1----:R-:W-:Y:S02]  /*0a80*/  ULEA UR6, UR4, UR6, 0x18 ;  /* 0x0000000604067291 */ /* 0x002fe4000f8ec0ff */
[----:B------:R-:W-:-:S04]  /*0a90*/  UIADD3 UR4, UPT, UPT, -UR5, 0x100000, URZ ;  /* 0x0010000005047890 */ /* 0x000fc8000fffe1ff */
[----:B------:R-:W-:Y:S02]  /*0aa0*/  USHF.L.U32 UR5, UR4, 0xb, URZ ;  /* 0x0000000b04057899 */ /* 0x000fe400080006ff */
[----:B------:R-:W-:Y:S01]  /*0ab0*/  USHF.L.U32 UR4, UR4, 0x1, URZ ;  /* 0x0000000104047899 */ /* 0x000fe200080006ff */
[----:B------:R-:W1:Y:S11]  /*0ac0*/  FENCE.VIEW.ASYNC.S ;  /* 0x00000000000073c6 */ /* 0x000e760000000000 */
[----:B-1----:R1:W2:Y:S01]  /*0ad0*/  SYNCS.EXCH.64 URZ, [UR6+0x160], UR4 ;  /* 0x0001600406ff75b2 */ /* 0x0022a20008000100 */
[----:B------:R1:W1:Y:S01]  /*0ae0*/  SYNCS.EXCH.64 URZ, [UR6+0x168], UR4 ;  /* 0x0001680406ff75b2 */ /* 0x0002620008000100 */
[----:B------:R-:W-:Y:S01]  /*0af0*/  NOP ;  /* 0x0000000000007918 */ /* 0x000fe20000000000 */
.L_x_12:
[----:B------:R-:W3:Y:S01]  /*0b00*/  SHFL.IDX PT, R2, R113, RZ, 0x1f ;  /* 0x00001fff71027589 */ /* 0x000ee200000e0000 */
[----:B------:R-:W-:Y:S01]  /*0b10*/  NOP ;  /* 0x0000000000007918 */ /* 0x000fe20000000000 */
[----:B---3--:R-:W-:-:S13]  /*0b20*/  ISETP.NE.AND P0, PT, R2, 0x4, PT ;  /* 0x000000040200780c */ /* 0x008fda0003f05270 */
[----:B------:R-:W-:Y:S05]  /*0b30*/  @P0 BRA `(.L_x_13) ;  /* 0x00000000004c0947 */ /* 0x000fea0003800000 */
[----:B-12---:R-:W1:Y:S01]  /*0b40*/  S2UR UR6, SR_CgaCtaId ;  /* 0x00000000000679c3 */ /* 0x006e620000008800 */
[----:B------:R-:W-:Y:S01]  /*0b50*/  UMOV UR4, 0x1e0 ;  /* 0x000001e000047882 */ /* 0x000fe20000000000 */
[----:B------:R-:W-:Y:S01]  /*0b60*/  UMOV UR5, 0x400 ;  /* 0x0000040000057882 */ /* 0x000fe20000000000 */
[----:B------:R-:W-:Y:S01]  /*0b70*/  USEL UR4, UR4, 0x1a0, UP3 ;  /* 0x000001a004047887 */ /* 0x000fe20009800000 */
[----:B------:R-:W-:Y:S01]  /*0b80*/  UMOV UR8, 0x1 ;  /* 0x0000000100087882 */ /* 0x000fe20000000000 */
[----:B------:R-:W-:Y:S01]  /*0b90*/  ELECT P0, URZ, PT ;  /* 0x0000000000ff782f */ /* 0x000fe20003800000 */
[----:B------:R-:W-:-:S04]  /*0ba0*/  UIADD3 UR8, UPT, UPT, -UR8, 0x100000, URZ ;  /* 0x0010000008087890 */ /* 0x000fc8000fffe1ff */
[----:B------:R-:W-:Y:S02]  /*0bb0*/  USHF.L.U32 UR9, UR8, 0xb, URZ ;  /* 0x0000000b08097899 */ /* 0x000fe400080006ff */
[----:B------:R-:W-:Y:S02]  /*0bc0*/  USHF.L.U32 UR8, UR8, 0x1, URZ ;  /* 0x0000000108087899 */ /* 0x000fe400080006ff */
[----:B-1----:R-:W-:Y:S02]  /*0bd0*/  ULEA UR6, UR6, UR5, 0x18 ;  /* 0x0000000506067291 */ /* 0x002fe4000f8ec0ff */
[----:B------:R-:W-:-:S04]  /*0be0*/  UIADD3 UR4, UPT, UPT, -UR4, 0x100000, URZ ;  /* 0x0010000004047890 */ /* 0x000fc8000fffe1ff */
[----:B------:R-:W-:Y:S02]  /*0bf0*/  USHF.L.U32 UR5, UR4, 0xb, URZ ;  /* 0x0000000b04057899 */ /* 0x000fe400080006ff */
[----:B------:R-:W-:Y:S01]  /*0c00*/  USHF.L.U32 UR4, UR4, 0x1, URZ ;  /* 0x0000000104047899 */ /* 0x000fe200080006ff */
[----:B------:R-:W1:Y:S03]  /*0c10*/  FENCE.VIEW.ASYNC.S ;  /* 0x00000000000073c6 */ /* 0x000e660000000000 */
[----:B-1----:R3:W1:Y:S08]  /*0c20*/  SYNCS.EXCH.64 URZ, [UR6+0x170], UR8 ;  /* 0x0001700806ff75b2 */ /* 0x0026700008000100 */
[----:B------:R3:W2:Y:S01]  /*0c30*/  SYNCS.EXCH.64 URZ, [UR6+0x180], UR4 ;  /* 0x0001800406ff75b2 */ /* 0x0006a20008000100 */
[----:B------:R3:W1:Y:S01]  /*0c40*/  SYNCS.EXCH.64 URZ, [UR6+0x178], UR8 ;  /* 0x0001780806ff75b2 */ /* 0x0006620008000100 */
[----:B------:R3:W1:Y:S02]  /*0c50*/  SYNCS.EXCH.64 URZ, [UR6+0x188], UR4 ;  /* 0x0001880406ff75b2 */ /* 0x0006640008000100 */
[----:B---3--:R-:W-:Y:S01]  /*0c60*/  NOP ;  /* 0x0000000000007918 */ /* 0x008fe20000000000 */
.L_x_13:
[----:B------:R-:W3:Y:S01]  /*0c70*/  SHFL.IDX PT, R2, R113, RZ, 0x1f ;  /* 0x00001fff71027589 */ /* 0x000ee200000e0000 */
[----:B------:R-:W-:Y:S01]  /*0c80*/  NOP ;  /* 0x0000000000007918 */ /* 0x000fe20000000000 */
[----:B---3--:R-:W-:-:S13]  /*0c90*/  ISETP.NE.AND P0, PT, R2, 0x5, PT ;  /* 0x000000050200780c */ /* 0x008fda0003f05270 */
[----:B------:R-:W-:Y:S05]  /*0ca0*/  @P0 BRA `(.L_x_14) ;  /* 0x0000000000580947 */ /* 0x000fea0003800000 */
[----:B-12---:R-:W1:Y:S01]  /*0cb0*/  S2UR UR4, SR_CgaCtaId ;  /* 0x00000000000479c3 */ /* 0x006e620000008800 */
        /* <DEDUP_REMOVED lines=10> */
[----:B-1----:R-:W-:Y:S01]  /*0d60*/  ULEA UR4, UR4, UR5, 0x18 ;  /* 0x0000000504047291 */ /* 0x002fe2000f8ec0ff */
[----:B------:R-:W1:Y:S11]  /*0d70*/  FENCE.VIEW.ASYNC.S ;  /* 0x00000000000073c6 */ /* 0x000e760000000000 */
[----:B-1----:R3:W1:Y:S01]  /*0d80*/  SYNCS.EXCH.64 URZ, [UR4+0x190], UR8 ;  /* 0x0001900804ff75b2 */ /* 0x0026620008000100 */
[----:B------:R3:W2:Y:S01]  /*0d90*/  SYNCS.EXCH.64 URZ, [UR4+0x1b0], UR6 ;  /* 0x0001b00604ff75b2 */ /* 0x0006a20008000100 */
[----:B------:R3:W1:Y:S01]  /*0da0*/  SYNCS.EXCH.64 URZ, [UR4+0x198], UR8 ;  /* 0x0001980804ff75b2 */ /* 0x0006620008000100 */
[----:B------:R3:W1:Y:S01]  /*0db0*/  SYNCS.EXCH.64 URZ, [UR4+0x1b8], UR6 ;  /* 0x0001b80604ff75b2 */ /* 0x0006620008000100 */
[----:B------:R3:W1:Y:S01]  /*0dc0*/  SYNCS.EXCH.64 URZ, [UR4+0x1a0], UR8 ;  /* 0x0001a00804ff75b2 */ /* 0x0006620008000100 */
[----:B------:R3:W1:Y:S01]  /*0dd0*/  SYNCS.EXCH.64 URZ, [UR4+0x1c0], UR6 ;  /* 0x0001c00604ff75b2 */ /* 0x0006620008000100 */
[----:B------:R3:W1:Y:S01]  /*0de0*/  SYNCS.EXCH.64 URZ, [UR4+0x1a8], UR8 ;  /* 0x0001a80804ff75b2 */ /* 0x0006620008000100 */
[----:B------:R3:W1:Y:S02]  /*0df0*/  SYNCS.EXCH.64 URZ, [UR4+0x1c8], UR6 ;  /* 0x0001c80604ff75b2 */ /* 0x0006640008000100 */
[----:B---3--:R-:W-:Y:S01]  /*0e00*/  NOP ;  /* 0x0000000000007918 */ /* 0x008fe20000000000 */
.L_x_14:
[----:B------:R-:W3:Y:S01]  /*0e10*/  SHFL.IDX PT, R2, R113, RZ, 0x1f ;  /* 0x00001fff71027589 */ /* 0x000ee200000e0000 */
[----:B------:R-:W1:Y:S01]  /*0e20*/  S2UR UR48, SR_CgaCtaId ;  /* 0x00000000003079c3 */ /* 0x000e620000008800 */
[----:B------:R-:W-:Y:S01]  /*0e30*/  NOP ;  /* 0x0000000000007918 */ /* 0x000fe20000000000 */
[----:B---3--:R-:W-:-:S13]  /*0e40*/  ISETP.NE.AND P0, PT, R2, 0x3, PT ;  /* 0x000000030200780c */ /* 0x008fda0003f05270 */
[----:B-1----:R-:W-:Y:S05]  /*0e50*/  @P0 BRA `(.L_x_15) ;  /* 0x0000000000340947 */ /* 0x002fea0003800000 */
[----:B--2---:R-:W-:Y:S01]  /*0e60*/  UMOV UR4, 0x400 ;  /* 0x0000040000047882 */ /* 0x004fe20000000000 */
[----:B------:R-:W-:Y:S01]  /*0e70*/  UMOV UR6, 0x20 ;  /* 0x0000002000067882 */ /* 0x000fe20000000000 */
[----:B------:R-:W-:Y:S02]  /*0e80*/  ULEA UR4, UR48, UR4, 0x18 ;  /* 0x0000000430047291 */ /* 0x000fe4000f8ec0ff */
[----:B------:R-:W-:-:S04]  /*0e90*/  UIADD3 UR6, UPT, UPT, -UR6, 0x100000, URZ ;  /* 0x0010000006067890 */ /* 0x000fc8000fffe1ff */
[----:B------:R-:W-:Y:S02]  /*0ea0*/  USHF.L.U32 UR7, UR6, 0xb, URZ ;  /* 0x0000000b06077899 */ /* 0x000fe400080006ff */
[----:B------:R-:W-:Y:S01]  /*0eb0*/  USHF.L.U32 UR6, UR6, 0x1, URZ ;  /* 0x0000000106067899 */ /* 0x000fe200080006ff */
[----:B------:R-:W-:Y:S01]  /*0ec0*/  ELECT P0, URZ, PT ;  /* 0x0000000000ff782f */ /* 0x000fe20003800000 */
[----:B------:R-:W1:Y:S10]  /*0ed0*/  FENCE.VIEW.ASYNC.S ;  /* 0x00000000000073c6 */ /* 0x000e740000000000 */
[----:B-1----:R1:W3:Y:S01]  /*0ee0*/  SYNCS.EXCH.64 URZ, [UR4+0x1d0], UR6 ;  /* 0x0001d00604ff75b2 */ /* 0x0022e20008000100 */
[----:B------:R1:W2:Y:S01]  /*0ef0*/  SYNCS.EXCH.64 URZ, [UR4+0x1e0], UR6 ;  /* 0x0001e00604ff75b2 */ /* 0x0002a20008000100 */
[----:B------:R1:W1:Y:S01]  /*0f00*/  SYNCS.EXCH.64 URZ, [UR4+0x1d8], UR6 ;  /* 0x0001d80604ff75b2 */ /* 0x0002620008000100 */
[----:B------:R1:W1:Y:S01]  /*0f10*/  SYNCS.EXCH.64 URZ, [UR4+0x1e8], UR6 ;  /* 0x0001e80604ff75b2 */ /* 0x0002620008000100 */
[----:B------:R-:W-:Y:S01]  /*0f20*/  NOP ;  /* 0x0000000000007918 */ /* 0x000fe20000000000 */
.L_x_15:
[----:B-12---:R-:W1:Y:S01]  /*0f30*/  LDCU UR4, c[0x0][0x36c] ;  /* 0x00006d80ff0477ac */ /* 0x006e620008000800 */
[----:B------:R-:W-:Y:S01]  /*0f40*/  ISETP.NE.OR P3, PT, R0, 0x2, !P3 ;  /* 0x000000020000780c */ /* 0x000fe20005f65670 */
[----:B------:R-:W-:Y:S01]  /*0f50*/  NOP ;  /* 0x0000000000007918 */ /* 0x000fe20000000000 */
[----:B------:R-:W-:Y:S01]  /*0f60*/  LOP3.LUT R0, R110, 0x1f, RZ, 0xc0, !PT ;  /* 0x0000001f6e007812 */ /* 0x000fe200078ec0ff */
[----:B------:R-:W-:Y:S02]  /*0f70*/  UISETP.NE.AND UP4, UPT, UR20, 0x2, UPT ;  /* 0x000000021400788c */ /* 0x000fe4000bf85270 */
[----:B------:R-:W-:Y:S02]  /*0f80*/  UISETP.NE.AND UP5, UPT, UR20, URZ, UPT ;  /* 0x000000ff1400728c */ /* 0x000fe4000bfa5270 */
[----:B-1----:R-:W-:-:S09]  /*0f90*/  UISETP.EQ.U32.AND UP6, UPT, UR4, 0x1, UPT ;  /* 0x000000010400788c */ /* 0x002fd2000bfc2070 */
[----:B------:R-:W-:Y:S05]  /*0fa0*/  BRA.U !UP6, `(.L_x_16) ;  /* 0x000000010e087547 */ /* 0x000fea000b800000 */
[----:B---34-:R-:W-:Y:S01]  /*0fb0*/  UCGABAR_ARV ;  /* 0x00000000000079c7 */ /* 0x018fe20008000000 */
[----:B------:R-:W-:Y:S05]  /*0fc0*/  BRA `(.L_x_17) ;  /* 0x0000000000047947 */ /* 0x000fea0003800000 */
.L_x_16:
[----:B---34-:R-:W-:Y:S01]  /*0fd0*/  NOP ;  /* 0x0000000000007918 */ /* 0x018fe20000000000 */
.L_x_17:
[----:B------:R-:W1:Y:S01]  /*0fe0*/  S2UR UR46, SR_CTAID.X ;  /* 0x00000000002e79c3 */ /* 0x000e620000002500 */
[----:B------:R-:W-:-:S05]  /*0ff0*/  CS2R.32 R3, SR_CgaSize ;  /* 0x0000000000037805 */ /* 0x000fca0000008a00 */
[----:B------:R-:W-:-:S05]  /*1000*/  IMAD R3, R3, -0xa0, RZ ;  /* 0xffffff6003037824 */ /* 0x000fca00078e02ff */
[----:B------:R-:W-:-:S14]  /*1010*/  R2UR UR5, R3 ;  /* 0x00000000030572ca */ /* 0x000fdc00000e0000 */
[----:B------:R-:W2:Y:S01]  /*1020*/  LDCU UR5, c[0x0][UR5+0x2b0] ;  /* 0x00005600050577ac */ /* 0x000ea20008000800 */
[----:B------:R-:W-:-:S05]  /*1030*/  CS2R.32 R3, SR_CgaSize ;  /* 0x0000000000037805 */ /* 0x000fca0000008a00 */
[----:B------:R-:W-:-:S05]  /*1040*/  IMAD R3, R3, -0xa0, RZ ;  /* 0xffffff6003037824 */ /* 0x000fca00078e02ff */
[----:B------:R-:W-:-:S14]  /*1050*/  R2UR UR4, R3 ;  /* 0x00000000030472ca */ /* 0x000fdc00000e0000 */
[----:B------:R-:W3:Y:S01]  /*1060*/  LDCU UR4, c[0x0][UR4+0x2b4] ;  /* 0x00005680040477ac */ /* 0x000ee20008000800 */
[----:B------:R-:W4:Y:S01]  /*1070*/  S2UR UR45, SR_CTAID.Y ;  /* 0x00000000002d79c3 */ /* 0x000f220000002600 */
[----:B------:R-:W-:-:S05]  /*1080*/  CS2R.32 R3, SR_CgaSize ;  /* 0x0000000000037805 */ /* 0x000fca0000008a00 */
[----:B------:R-:W-:-:S05]  /*1090*/  IMAD R3, R3, -0xa0, RZ ;  /* 0xffffff6003037824 */ /* 0x000fca00078e02ff */
[----:B------:R-:W-:-:S14]  /*10a0*/  R2UR UR60, R3 ;  /* 0x00000000033c72ca */ /* 0x000fdc00000e0000 */
[----:B------:R-:W3:Y:S01]  /*10b0*/  LDCU UR60, c[0x0][UR60+0x2a0] ;  /* 0x000054003c3c77ac */ /* 0x000ee20008000800 */
[----:B------:R-:W-:-:S05]  /*10c0*/  CS2R.32 R3, SR_CgaSize ;  /* 0x0000000000037805 */ /* 0x000fca0000008a00 */
[----:B------:R-:W-:-:S05]  /*10d0*/  IMAD R3, R3, -0xa0, RZ ;  /* 0xffffff6003037824 */ /* 0x000fca00078e02ff */
[----:B------:R-:W-:-:S14]  /*10e0*/  R2UR UR57, R3 ;  /* 0x00000000033972ca */ /* 0x000fdc00000e0000 */
[----:B------:R-:W3:Y:S01]  /*10f0*/  LDCU UR57, c[0x0][UR57+0x2a4] ;  /* 0x00005480393977ac */ /* 0x000ee20008000800 */
[----:B------:R-:W3:Y:S01]  /*1100*/  LDCU UR21, c[0x0][0xb24] ;  /* 0x00016480ff1577ac */ /* 0x000ee20008000800 */
[----:B------:R-:W3:Y:S01]  /*1110*/  LDCU UR42, c[0x0][0xb24] ;  /* 0x00016480ff2a77ac */ /* 0x000ee20008000800 */
[----:B-1----:R-:W-:Y:S01]  /*1120*/  I2FP.F32.U32 R3, UR46 ;  /* 0x0000002e00037c45 */ /* 0x002fe20008201000 */
[----:B------:R-:W1:Y:S04]  /*1130*/  LDCU UR23, c[0x0][0xb30] ;  /* 0x00016600ff1777ac */ /* 0x000e680008000800 */
[----:B--2---:R-:W-:Y:S01]  /*1140*/  FMUL R3, R3, UR5 ;  /* 0x0000000503037c20 */ /* 0x004fe20008400000 */
[----:B----4-:R-:W-:-:S05]  /*1150*/  I2FP.F32.U32 R2, UR45 ;  /* 0x0000002d00027c45 */ /* 0x010fca0008201000 */
[----:B------:R-:W2:Y:S01]  /*1160*/  F2I.U32.TRUNC.NTZ R3, R3 ;  /* 0x0000000300037305 */ /* 0x000ea2000020f000 */
[----:B---3--:R-:W-:Y:S01]  /*1170*/  FMUL R2, R2, UR4 ;  /* 0x0000000402027c20 */ /* 0x008fe20008400000 */
[----:B------:R-:W-:-:S04]  /*1180*/  ULOP3.LUT UR4, UR48, 0x1, URZ, 0xc0, !UPT ;  /* 0x0000000130047892 */ /* 0x000fc8000f8ec0ff */
[----:B------:R-:W-:Y:S02]  /*1190*/  UISETP.NE.U32.AND UP0, UPT, UR4, 0x1, UPT ;  /* 0x000000010400788c */ /* 0x000fe4000bf05070 */
[----:B------:R-:W3:Y:S02]  /*11a0*/  F2I.U32.TRUNC.NTZ R2, R2 ;  /* 0x0000000200027305 */ /* 0x000ee4000020f000 */
[----:B------:R-:W-:Y:S01]  /*11b0*/  USEL UR4, URZ, 0xc00, UP0 ;  /* 0x00000c00ff047887 */ /* 0x000fe20008000000 */
[----:B--2---:R-:W-:Y:S02]  /*11c0*/  R2UR UR6, R3 ;  /* 0x00000000030672ca */ /* 0x004fe400000e0000 */
[----:B---3--:R-:W-:Y:S02]  /*11d0*/  R2UR UR5, R2 ;  /* 0x00000000020572ca */ /* 0x008fe400000e0000 */
[----:B------:R-:W-:-:S09]  /*11e0*/  PRMT R2, RZ, 0x7610, R2 ;  /* 0x00007610ff027816 */ /* 0x000fd20000000002 */
[----:B------:R-:W-:-:S04]  /*11f0*/  UIADD3 UR6, UPT, UPT, -UR6, URZ, URZ ;  /* 0x000000ff06067290 */ /* 0x000fc8000fffe1ff */
[----:B------:R-:W-:Y:S02]  /*1200*/  UIMAD UR60, UR60, UR6, UR46 ;  /* 0x000000063c3c72a4 */ /* 0x000fe4000f8e022e */
[----:B------:R-:W-:-:S04]  /*1210*/  UIADD3 UR5, UPT, UPT, -UR5, URZ, URZ ;  /* 0x000000ff05057290 */ /* 0x000fc8000fffe1ff */
[----:B------:R-:W-:Y:S01]  /*1220*/  UIMAD UR57, UR57, UR5, UR45 ;  /* 0x00000005393972a4 */ /* 0x000fe2000f8e022d */
[----:B-1----:R-:W-:Y:S11]  /*1230*/  BRA.U UP5, `(.L_x_18) ;  /* 0x0000000105247547 */ /* 0x002ff6000b800000 */
[----:B------:R-:W-:-:S04]  /*1240*/  UISETP.NE.AND UP0, UPT, UR57, URZ, UPT ;  /* 0x000000ff3900728c */ /* 0x000fc8000bf05270 */
[----:B------:R-:W-:-:S04]  /*1250*/  UISETP.EQ.OR UP0, UPT, UR60, URZ, !UP0 ;  /* 0x000000ff3c00728c */ /* 0x000fc8000c702670 */
[----:B------:R-:W-:Y:S02]  /*1260*/  USEL UR6, URZ, 0x1, !UP0 ;  /* 0x00000001ff067887 */ /* 0x000fe4000c000000 */
[----:B------:R-:W-:-:S04]  /*1270*/  UISETP.NE.AND UP0, UPT, UR57, URZ, UPT ;  /* 0x000000ff3900728c */ /* 0x000fc8000bf05270 */
[----:B------:R-:W-:Y:S02]  /*1280*/  USEL UR5, URZ, 0x2, UP0 ;  /* 0x00000002ff057887 */ /* 0x000fe40008000000 */
[----:B------:R-:W-:-:S04]  /*1290*/  UISETP.NE.AND UP0, UPT, UR60, 0x1, UPT ;  /* 0x000000013c00788c */ /* 0x000fc8000bf05270 */
[----:B------:R-:W-:-:S04]  /*12a0*/  USEL UR5, UR5, 0x2, UP0 ;  /* 0x0000000205057887 */ /* 0x000fc80008000000 */
[----:B------:R-:W-:-:S06]  /*12b0*/  UIADD3 UR5, UPT, UPT, UR6, UR5, URZ ;  /* 0x0000000506057290 */ /* 0x000fcc000fffe0ff */
[----:B------:R-:W-:-:S07]  /*12c0*/  MOV R2, UR5 ;  /* 0x0000000500027c02 */ /* 0x000fce0008000f00 */
.L_x_18:
[----:B------:R-:W1:Y:S01]  /*12d0*/  S2UR UR36, SR_CTAID.Z ;  /* 0x00000000002479c3 */ /* 0x000e620000002700 */
[----:B------:R-:W-:-:S09]  /*12e0*/  UISETP.GE.AND UP0, UPT, UR21, 0x1, UPT ;  /* 0x000000011500788c */ /* 0x000fd2000bf06270 */
[----:B------:R-:W-:Y:S05]  /*12f0*/  BRA.U !UP0, `(.L_x_19) ;  /* 0x0000000108d07547 */ /* 0x000fea000b800000 */
[----:B------:R-:W2:Y:S01]  /*1300*/  LDCU.128 UR12, c[0x0][0xb10] ;  /* 0x00016200ff0c77ac */ /* 0x000ea20008000c00 */
[----:B------:R-:W3:Y:S01]  /*1310*/  LDCU UR22, c[0x0][0xb0c] ;  /* 0x00016180ff1677ac */ /* 0x000ee20008000800 */
[----:B------:R-:W4:Y:S01]  /*1320*/  LDCU UR7, c[0x0][0x370] ;  /* 0x00006e00ff0777ac */ /* 0x000f220008000800 */
[----:B------:R-:W1:Y:S01]  /*1330*/  LDCU UR8, c[0x0][0x374] ;  /* 0x00006e80ff0877ac */ /* 0x000e620008000800 */
[----:B------:R-:W1:Y:S01]  /*1340*/  LDCU UR9, c[0x0][0xb20] ;  /* 0x00016400ff0977ac */ /* 0x000e620008000800 */
[----:B--2---:R-:W-:Y:S02]  /*1350*/  UIMAD.WIDE.U32 UR10, UR46, UR12, URZ ;  /* 0x0000000c2e0a72a5 */ /* 0x004fe4000f8e00ff */
[----:B---3--:R-:W-:Y:S02]  /*1360*/  UISETP.NE.AND UP0, UPT, UR22, 0x1, UPT ;  /* 0x000000011600788c */ /* 0x008fe4000bf05270 */
[----:B------:R-:W-:Y:S02]  /*1370*/  UIMAD.WIDE.U32 UR16, UR45, UR15, URZ ;  /* 0x0000000f2d1072a5 */ /* 0x000fe4000f8e00ff */
[----:B----4-:R-:W-:Y:S01]  /*1380*/  UIMAD.WIDE.U32 UR18, UR7, UR12, URZ ;  /* 0x0000000c071272a5 */ /* 0x010fe2000f8e00ff */
[----:B------:R-:W-:Y:S01]  /*1390*/  UMOV UR6, UR11 ;  /* 0x0000000b00067c82 */ /* 0x000fe20008000000 */
[----:B------:R-:W-:-:S02]  /*13a0*/  UISETP.NE.AND UP2, UPT, UR21, 0x1, UPT ;  /* 0x000000011500788c */ /* 0x000fc4000bf45270 */
[----:B------:R-:W-:Y:S01]  /*13b0*/  USHF.R.U32.HI UR6, URZ, UR13, UR6 ;  /* 0x0000000dff067299 */ /* 0x000fe20008011606 */
[----:B------:R-:W2:Y:S02]  /*13c0*/  LDCU.64 UR10, c[0x0][0xb28] ;  /* 0x00016500ff0a77ac */ /* 0x000ea40008000a00 */
[----:B------:R-:W-:Y:S01]  /*13d0*/  UMOV UR18, UR19 ;  /* 0x0000001300127c82 */ /* 0x000fe20008000000 */
[----:B------:R-:W-:Y:S02]  /*13e0*/  USEL UR6, UR46, UR6, !UP0 ;  /* 0x000000062e067287 */ /* 0x000fe4000c000000 */
[----:B------:R-:W-:Y:S02]  /*13f0*/  @UP0 USHF.R.U32.HI UR7, URZ, UR13, UR18 ;  /* 0x0000000dff070299 */ /* 0x000fe40008011612 */
[----:B------:R-:W-:Y:S02]  /*1400*/  UISETP.NE.AND UP0, UPT, UR14, 0x1, UPT ;  /* 0x000000010e00788c */ /* 0x000fe4000bf05270 */
[----:B-1----:R-:W-:Y:S01]  /*1410*/  UIMAD.WIDE.U32 UR12, UR8, UR15, URZ ;  /* 0x0000000f080c72a5 */ /* 0x002fe2000f8e00ff */
[----:B------:R-:W-:-:S02]  /*1420*/  UMOV UR5, UR17 ;  /* 0x0000001100057c82 */ /* 0x000fc40008000000 */
[----:B------:R-:W-:-:S04]  /*1430*/  USHF.R.U32.HI UR5, URZ, UR9, UR5 ;  /* 0x00000009ff057299 */ /* 0x000fc80008011605 */
[----:B------:R-:W-:Y:S01]  /*1440*/  UMOV UR12, UR13 ;  /* 0x0000000d000c7c82 */ /* 0x000fe20008000000 */
[----:B--2---:R-:W-:Y:S02]  /*1450*/  UIMAD.WIDE.U32 UR16, UR7, UR10, URZ ;  /* 0x0000000a071072a5 */ /* 0x004fe4000f8e00ff */
[----:B------:R-:W-:Y:S02]  /*1460*/  @UP0 USHF.R.U32.HI UR8, URZ, UR9, UR12 ;  /* 0x00000009ff080299 */ /* 0x000fe4000801160c */
[----:B------:R-:W-:Y:S02]  /*1470*/  USEL UR5, UR45, UR5, !UP0 ;  /* 0x000000052d057287 */ /* 0x000fe4000c000000 */
[----:B------:R-:W-:Y:S01]  /*1480*/  UIMAD.WIDE.U32 UR12, UR8, UR10, URZ ;  /* 0x0000000a080c72a5 */ /* 0x000fe2000f8e00ff */
[----:B------:R-:W-:Y:S02]  /*1490*/  UMOV UR16, UR17 ;  /* 0x0000001100107c82 */ /* 0x000fe40008000000 */
[----:B------:R-:W-:-:S04]  /*14a0*/  @UP2 USHF.R.U32.HI UR7, URZ, UR11, UR16 ;  /* 0x0000000bff072299 */ /* 0x000fc80008011610 */
[----:B------:R-:W-:Y:S01]  /*14b0*/  UMOV UR12, UR13 ;  /* 0x0000000d000c7c82 */ /* 0x000fe20008000000 */
[----:B------:R-:W-:Y:S02]  /*14c0*/  UIMAD UR9, UR7, UR21, URZ ;  /* 0x00000015070972a4 */ /* 0x000fe4000f8e02ff */
[----:B------:R-:W-:Y:S02]  /*14d0*/  @UP2 USHF.R.U32.HI UR8, URZ, UR11, UR12 ;  /* 0x0000000bff082299 */ /* 0x000fe4000801160c */
[----:B------:R-:W-:Y:S02]  /*14e0*/  UIMAD.WIDE.U32 UR12, UR5, UR10, URZ ;  /* 0x0000000a050c72a5 */ /* 0x000fe4000f8e00ff */
[----:B------:R-:W-:Y:S02]  /*14f0*/  UIMAD UR8, UR8, UR21, URZ ;  /* 0x00000015080872a4 */ /* 0x000fe4000f8e02ff */
[----:B------:R-:W-:Y:S02]  /*1500*/  UIADD3 UR12, UPT, UPT, -UR6, URZ, URZ ;  /* 0x000000ff060c7290 */ /* 0x000fe4000fffe1ff */
[----:B------:R-:W-:-:S02]  /*1510*/  UISETP.GE.AND UP0, UPT, UR5, UR8, UPT ;  /* 0x000000080500728c */ /* 0x000fc4000bf06270 */
[----:B------:R-:W-:Y:S02]  /*1520*/  UIMAD UR46, UR22, UR12, UR46 ;  /* 0x0000000c162e72a4 */ /* 0x000fe4000f8e022e */
[----:B------:R-:W-:Y:S02]  /*1530*/  UISETP.GE.OR UP0, UPT, UR6, UR9, UP0 ;  /* 0x000000090600728c */ /* 0x000fe40008706670 */
[----:B------:R-:W-:-:S03]  /*1540*/  UIMAD.WIDE.U32 UR8, UR6, UR10, URZ ;  /* 0x0000000a060872a5 */ /* 0x000fc6000f8e00ff */
[----:B------:R-:W-:Y:S02]  /*1550*/  UMOV UR10, UR13 ;  /* 0x0000000d000a7c82 */ /* 0x000fe40008000000 */
[----:B------:R-:W-:-:S04]  /*1560*/  USHF.R.U32.HI UR10, URZ, UR11, UR10 ;  /* 0x0000000bff0a7299 */ /* 0x000fc8000801160a */
[----:B------:R-:W-:Y:S02]  /*1570*/  USEL UR8, UR5, UR10, !UP2 ;  /* 0x0000000a05087287 */ /* 0x000fe4000d000000 */
[----:B------:R-:W-:Y:S02]  /*1580*/  @!UP0 USHF.R.U32.HI UR9, URZ, UR11, UR9 ;  /* 0x0000000bff098299 */ /* 0x000fe40008011609 */
[----:B------:R-:W-:Y:S02]  /*1590*/  UIADD3 UR10, UPT, UPT, -UR8, URZ, URZ ;  /* 0x000000ff080a7290 */ /* 0x000fe4000fffe1ff */
[----:B------:R-:W-:Y:S02]  /*15a0*/  @!UP0 USEL UR9, UR6, UR9, !UP2 ;  /* 0x0000000906098287 */ /* 0x000fe4000d000000 */
[----:B------:R-:W-:Y:S02]  /*15b0*/  UIMAD UR10, UR21, UR10, UR5 ;  /* 0x0000000a150a72a4 */ /* 0x000fe4000f8e0205 */
[----:B------:R-:W-:-:S02]  /*15c0*/  UIADD3 UR11, UPT, UPT, -UR5, URZ, URZ ;  /* 0x000000ff050b7290 */ /* 0x000fc4000fffe1ff */
[----:B------:R-:W-:Y:S02]  /*15d0*/  @!UP0 UIMAD UR7, UR10, UR7, UR9 ;  /* 0x000000070a0782a4 */ /* 0x000fe4000f8e0209 */
[----:B------:R-:W-:Y:S02]  /*15e0*/  @!UP0 UIADD3 UR8, UPT, UPT, UR8, -UR9, URZ ;  /* 0x8000000908088290 */ /* 0x000fe4000fffe0ff */
[----:B------:R-:W-:Y:S02]  /*15f0*/  UIMAD UR11, UR14, UR11, UR45 ;  /* 0x0000000b0e0b72a4 */ /* 0x000fe4000f8e022d */
[----:B------:R-:W-:-:S03]  /*1600*/  @!UP0 UIMAD UR5, UR8, UR21, UR6 ;  /* 0x00000015080582a4 */ /* 0x000fc6000f8e0206 */
[----:B------:R-:W-:Y:S01]  /*1610*/  @!UP0 UMOV UR6, UR7 ;  /* 0x0000000700068c82 */ /* 0x000fe20008000000 */
[----:B------:R-:W-:Y:S02]  /*1620*/  UIMAD UR45, UR5, UR14, UR11 ;  /* 0x0000000e052d72a4 */ /* 0x000fe4000f8e020b */
[----:B------:R-:W-:-:S12]  /*1630*/  UIMAD UR46, UR6, UR22, UR46 ;  /* 0x00000016062e72a4 */ /* 0x000fd8000f8e022e */
.L_x_19:
[----:B------:R-:W-:-:S09]  /*1640*/  UISETP.NE.AND UP0, UPT, UR23, 0x1, UPT ;  /* 0x000000011700788c */ /* 0x000fd2000bf05270 */
[----:B------:R-:W-:Y:S05]  /*1650*/  BRA.U UP0, `(.L_x_20) ;  /* 0x0000000100447547 */ /* 0x000fea000b800000 */
[----:B------:R-:W2:Y:S01]  /*1660*/  LDCU.128 UR12, c[0x0][0xb10] ;  /* 0x00016200ff0c77ac */ /* 0x000ea20008000c00 */
[----:B------:R-:W3:Y:S01]  /*1670*/  LDCU UR10, c[0x0][0xb0c] ;  /* 0x00016180ff0a77ac */ /* 0x000ee20008000800 */
[----:B------:R-:W4:Y:S01]  /*1680*/  LDCU UR11, c[0x0][0xb20] ;  /* 0x00016400ff0b77ac */ /* 0x000f220008000800 */
[----:B--2---:R-:W-:Y:S02]  /*1690*/  UIMAD.WIDE.U32 UR6, UR46, UR12, URZ ;  /* 0x0000000c2e0672a5 */ /* 0x004fe4000f8e00ff */
[----:B------:R-:W-:Y:S02]  /*16a0*/  UIMAD.WIDE.U32 UR8, UR45, UR15, URZ ;  /* 0x0000000f2d0872a5 */ /* 0x000fe4000f8e00ff */
[----:B---3--:R-:W-:-:S03]  /*16b0*/  UISETP.NE.AND UP0, UPT, UR10, 0x1, UPT ;  /* 0x000000010a00788c */ /* 0x008fc6000bf05270 */
[----:B------:R-:W-:Y:S02]  /*16c0*/  UMOV UR6, UR7 ;  /* 0x0000000700067c82 */ /* 0x000fe40008000000 */
[----:B------:R-:W-:Y:S01]  /*16d0*/  USHF.R.U32.HI UR6, URZ, UR13, UR6 ;  /* 0x0000000dff067299 */ /* 0x000fe20008011606 */
[----:B------:R-:W-:-:S03]  /*16e0*/  UMOV UR5, UR9 ;  /* 0x0000000900057c82 */ /* 0x000fc60008000000 */
[----:B------:R-:W-:Y:S02]  /*16f0*/  USEL UR6, UR46, UR6, !UP0 ;  /* 0x000000062e067287 */ /* 0x000fe4000c000000 */
[----:B------:R-:W-:Y:S02]  /*1700*/  UISETP.NE.AND UP0, UPT, UR14, 0x1, UPT ;  /* 0x000000010e00788c */ /* 0x000fe4000bf05270 */
[----:B----4-:R-:W-:-:S04]  /*1710*/  USHF.R.U32.HI UR5, URZ, UR11, UR5 ;  /* 0x0000000bff057299 */ /* 0x010fc80008011605 */
[----:B------:R-:W-:-:S04]  /*1720*/  USEL UR5, UR45, UR5, !UP0 ;  /* 0x000000052d057287 */ /* 0x000fc8000c000000 */
[----:B------:R-:W-:Y:S02]  /*1730*/  UIADD3 UR7, UPT, UPT, UR6, -UR5, URZ ;  /* 0x8000000506077290 */ /* 0x000fe4000fffe0ff */
[----:B------:R-:W-:Y:S02]  /*1740*/  UIADD3 UR5, UPT, UPT, -UR6, UR5, URZ ;  /* 0x0000000506057290 */ /* 0x000fe4000fffe1ff */
[----:B------:R-:W-:Y:S02]  /*1750*/  UIMAD UR45, UR7, UR14, UR45 ;  /* 0x0000000e072d72a4 */ /* 0x000fe4000f8e022d */
[----:B------:R-:W-:-:S12]  /*1760*/  UIMAD UR46, UR5, UR10, UR46 ;  /* 0x0000000a052e72a4 */ /* 0x000fd8000f8e022e */
.L_x_20:
[----:B------:R-:W-:Y:S01]  /*1770*/  UISETP.NE.AND UP0, UPT, UR20, 0x2, UPT ;  /* 0x000000021400788c */ /* 0x000fe2000bf05270 */
[----:B------:R-:W-:Y:S09]  /*1780*/  BRA.U !UP6, `(.L_x_21) ;  /* 0x000000010e0c7547 */ /* 0x000ff2000b800000 */
[----:B------:R-:W-:Y:S01]  /*1790*/  UCGABAR_WAIT ;  /* 0x0000000000007dc7 */ /* 0x000fe20008000000 */
[----:B------:R-:W-:Y:S01]  /*17a0*/  CCTL.IVALL ;  /* 0x00000000ff00798f */ /* 0x000fe20002000000 */
[----:B------:R-:W-:Y:S05]  /*17b0*/  BRA `(.L_x_22) ;  /* 0x0000000000047947 */ /* 0x000fea0003800000 */
.L_x_21:
[----:B------:R-:W-:Y:S06]  /*17c0*/  BAR.SYNC.DEFER_BLOCKING 0x0 ;  /* 0x0000000000007b1d */ /* 0x000fec0000010000 */
.L_x_22:
[----:B------:R-:W-:Y:S05]  /*17d0*/  BRA.U UP0, `(.L_x_23) ;  /* 0x0000001d00247547 */ /* 0x000fea000b800000 */
[----:B------:R-:W2:Y:S01]  /*17e0*/  LDCU UR7, c[0x0][0x38c] ;  /* 0x00007180ff0777ac */ /* 0x000ea20008000800 */
[----:B------:R-:W-:Y:S01]  /*17f0*/  PLOP3.LUT P1, PT, PT, PT, UP3, 0x80, 0x8 ;  /* 0x000000000008781c */ /* 0x000fe20003f2f038 */
[----:B------:R-:W-:Y:S01]  /*1800*/  IMAD.MOV.U32 R12, RZ, RZ, 0x1 ;  /* 0x00000001ff0c7424 */ /* 0x000fe200078e00ff */
[----:B------:R-:W-:Y:S01]  /*1810*/  ISETP.EQ.OR P2, PT, R0, RZ, P3 ;  /* 0x000000ff0000720c */ /* 0x000fe20001f42670 */
[----:B------:R-:W-:Y:S01]  /*1820*/  UISETP.NE.AND UP1, UPT, UR20, URZ, UPT ;  /* 0x000000ff1400728c */ /* 0x000fe2000bf25270 */
[----:B------:R-:W-:Y:S01]  /*1830*/  PLOP3.LUT P1, PT, P1, PT, PT, 0x8, 0x80 ;  /* 0x000000000080781c */ /* 0x000fe20000f2e170 */
[----:B------:R-:W-:Y:S01]  /*1840*/  USEL UR26, URZ, 0x1, UP4 ;  /* 0x00000001ff1a7887 */ /* 0x000fe2000a000000 */
[----:B------:R-:W-:Y:S01]  /*1850*/  CS2R R10, SRZ ;  /* 0x00000000000a7805 */ /* 0x000fe2000001ff00 */
[----:B------:R-:W-:Y:S01]  /*1860*/  IMAD.MOV.U32 R9, RZ, RZ, RZ ;  /* 0x000000ffff097224 */ /* 0x000fe200078e00ff */
[----:B------:R-:W3:Y:S01]  /*1870*/  LDCU UR39, c[0x0][0x370] ;  /* 0x00006e00ff2777ac */ /* 0x000ee20008000800 */
[----:B------:R-:W-:Y:S01]  /*1880*/  IMAD.MOV.U32 R8, RZ, RZ, 0x1 ;  /* 0x00000001ff087424 */ /* 0x000fe200078e00ff */
[----:B------:R-:W4:Y:S01]  /*1890*/  LDCU.64 UR28, c[0x0][0x348] ;  /* 0x00006900ff1c77ac */ /* 0x000f220008000a00 */
[----:B------:R-:W-:-:S02]  /*18a0*/  USHF.R.U32.HI UR44, URZ, 0x6, UR4 ;  /* 0x00000006ff2c7899 */ /* 0x000fc40008011604 */
[----:B--2---:R-:W-:Y:S02]  /*18b0*/  UIADD3 UR6, UPT, UPT, UR7, 0x3f, URZ ;  /* 0x0000003f07067890 */ /* 0x004fe4000fffe0ff */
[----:B------:R-:W-:Y:S02]  /*18c0*/  UIADD3 UR47, UPT, UPT, UR7, 0x7e, URZ ;  /* 0x0000007e072f7890 */ /* 0x000fe4000fffe0ff */
[----:B------:R-:W-:Y:S01]  /*18d0*/  USHF.R.S32.HI UR5, URZ, 0x1f, UR6 ;  /* 0x0000001fff057899 */ /* 0x000fe20008011406 */
[----:B------:R-:W2:Y:S03]  /*18e0*/  LDCU UR38, c[0x0][0x374] ;  /* 0x00006e80ff2677ac */ /* 0x000ea60008000800 */
[----:B------:R-:W-:Y:S02]  /*18f0*/  ULEA.HI UR5, UR5, UR6, URZ, 0x6 ;  /* 0x0000000605057291 */ /* 0x000fe4000f8f30ff */
[----:B------:R-:W-:-:S02]  /*1900*/  USEL UR26, UR26, 0x2, UP1 ;  /* 0x000000021a1a7887 */ /* 0x000fc40008800000 */
[----:B------:R-:W-:Y:S02]  /*1910*/  USHF.R.S32.HI UR41, URZ, 0x6, UR5 ;  /* 0x00000006ff297899 */ /* 0x000fe40008011405 */
[----:B------:R-:W-:Y:S02]  /*1920*/  UIADD3 UR5, UPT, UPT, UR7, -0x1, URZ ;  /* 0xffffffff07057890 */ /* 0x000fe4000fffe0ff */
[----:B------:R-:W-:Y:S02]  /*1930*/  UISETP.LT.U32.AND UP0, UPT, UR41, 0x15, UPT ;  /* 0x000000152900788c */ /* 0x000fe4000bf01070 */
[----:B------:R-:W-:Y:S02]  /*1940*/  UISETP.GE.U32.AND UP2, UPT, UR5, -0x7f, UPT ;  /* 0xffffff810500788c */ /* 0x000fe4000bf46070 */
[----:B------:R-:W-:Y:S01]  /*1950*/  USEL UR40, UR41, 0x15, UP0 ;  /* 0x0000001529287887 */ /* 0x000fe20008000000 */
[----:B------:R-:W-:-:S03]  /*1960*/  UMOV UR6, URZ ;  /* 0x000000ff00067c82 */ /* 0x000fc60008000000 */
[----:B------:R-:W-:Y:S02]  /*1970*/  UIADD3 UR21, UPT, UPT, UR40, -0x1, URZ ;  /* 0xffffffff28157890 */ /* 0x000fe4000fffe0ff */
[----:B------:R-:W-:-:S03]  /*1980*/  UIADD3 UR43, UPT, UPT, UR41, -UR40, URZ ;  /* 0x80000028292b7290 */ /* 0x000fc6000fffe0ff */
[----:B------:R-:W-:-:S04]  /*1990*/  @UP2 UIADD3 UR21, UPT, UPT, UR40, URZ, URZ ;  /* 0x000000ff28152290 */ /* 0x000fc8000fffe0ff */
[----:B--234-:R-:W-:-:S12]  /*19a0*/  UIADD3 UR21, UPT, UPT, UR21, 0x1, URZ ;  /* 0x0000000115157890 */ /* 0x01cfd8000fffe0ff */
.L_x_43:
[----:B------:R-:W-:Y:S01]  /*19b0*/  UISETP.NE.AND UP0, UPT, UR48, URZ, UPT ;  /* 0x000000ff3000728c */ /* 0x000fe2000bf05270 */
[----:B------:R-:W2:Y:S08]  /*19c0*/  S2UR UR48, SR_CgaCtaId ;  /* 0x00000000003079c3 */ /* 0x000eb00000008800 */
[----:B------:R-:W-:Y:S05]  /*19d0*/  BRA.U UP0, `(.L_x_24) ;  /* 0x0000000100347547 */ /* 0x000fea000b800000 */
[----:B------:R-:W3:Y:S01]  /*19e0*/  S2R R0, SR_CgaCtaId ;  /* 0x0000000000007919 */ /* 0x000ee20000008800 */
[----:B------:R-:W-:-:S04]  /*19f0*/  MOV R2, 0x400 ;  /* 0x0000040000027802 */ /* 0x000fc80000000f00 */
[----:B---3--:R-:W-:Y:S02]  /*1a00*/  LEA R0, R0, R2, 0x18 ;  /* 0x0000000200007211 */ /* 0x008fe400078ec0ff */
[----:B------:R-:W-:-:S03]  /*1a10*/  SHF.L.U32 R2, R8, 0x1f, RZ ;  /* 0x0000001f08027819 */ /* 0x000fc600000006ff */
[----:B------:R-:W-:-:S04]  /*1a20*/  IMAD R0, R9, 0x8, R0 ;  /* 0x0000000809007824 */ /* 0x000fc800078e0200 */
[----:B------:R-:W3:Y:S02]  /*1a30*/  SYNCS.PHASECHK.TRANS64.TRYWAIT P0, [R0+URZ+0x1e0], R2 ;  /* 0x0001e002000075a7 */ /* 0x000ee400080011ff */
[----:B---3--:R-:W-:Y:S05]  /*1a40*/  @!P0 BRA `(.L_x_25) ;  /* 0x0000006000808947 */ /* 0x008fea0003800000 */
.L_x_122:
[----:B------:R-:W-:Y:S01]  /*1a50*/  VIADD R9, R9, 0x1 ;  /* 0x0000000109097836 */ /* 0x000fe20000000000 */
[----:B------:R3:W-:Y:S04]  /*1a60*/  SYNCS.ARRIVE.TRANS64.A1T0 RZ, [R0+URZ+0x1d0], RZ ;  /* 0x0001d0ff00ff79a7 */ /* 0x0007e800081000ff */
[----:B------:R-:W-:-:S04]  /*1a70*/  ISETP.NE.AND P0, PT, R9, 0x2, PT ;  /* 0x000000020900780c */ /* 0x000fc80003f05270 */
[----:B------:R-:W-:Y:S02]  /*1a80*/  SEL R9, R9, RZ, P0 ;  /* 0x000000ff09097207 */ /* 0x000fe40000000000 */
[----:B---3--:R-:W-:-:S04]  /*1a90*/  SEL R0, RZ, 0x1, P0 ;  /* 0x00000001ff007807 */ /* 0x008fc80000000000 */
[----:B------:R-:W-:-:S07]  /*1aa0*/  LOP3.LUT R8, R8, R0, RZ, 0x3c, !PT ;  /* 0x0000000008087212 */ /* 0x000fce00078e3cff */
.L_x_24:
[----:B------:R-:W-:Y:S01]  /*1ab0*/  UMOV UR7, 0x400 ;  /* 0x0000040000077882 */ /* 0x000fe20000000000 */
[----:B------:R-:W-:Y:S01]  /*1ac0*/  SHF.L.U32 R0, R12, 0x1f, RZ ;  /* 0x0000001f0c007819 */ /* 0x000fe200000006ff */
[----:B--2---:R-:W-:Y:S02]  /*1ad0*/  ULEA UR7, UR48, UR7, 0x18 ;  /* 0x0000000730077291 */ /* 0x004fe4000f8ec0ff */
[----:B------:R-:W-:Y:S02]  /*1ae0*/  UISETP.GE.U32.AND UP0, UPT, UR47, 0x7f, UPT ;  /* 0x0000007f2f00788c */ /* 0x000fe4000bf06070 */
[----:B------:R-:W-:Y:S02]  /*1af0*/  ULEA UR5, UR6, UR7, 0x3 ;  /* 0x0000000706057291 */ /* 0x000fe4000f8e18ff */
[----:B------:R-:W-:Y:S02]  /*1b00*/  USHF.L.U32 UR35, UR46, 0x6, URZ ;  /* 0x000000062e237899 */ /* 0x000fe400080006ff */
[----:B------:R-:W-:Y:S01]  /*1b10*/  UIMAD UR11, UR45, 0x60, UR44 ;  /* 0x000000602d0b78a4 */ /* 0x000fe2000f8e022c */
[----:B------:R-:W-:-:S04]  /*1b20*/  UMOV UR14, URZ ;  /* 0x000000ff000e7c82 */ /* 0x000fc80008000000 */
[----:B------:R2:W3:Y:S01]  /*1b30*/  SYNCS.PHASECHK.TRANS64.TRYWAIT P0, [UR5+0xa8], R0 ;  /* 0x0000a800ff0075a7 */ /* 0x0004e20008001105 */
[----:B------:R-:W-:Y:S06]  /*1b40*/  BRA.U !UP0, `(.L_x_26) ;  /* 0x0000000108bc7547 */ /* 0x000fec000b800000 */
[----:B------:R-:W-:Y:S01]  /*1b50*/  UMOV UR13, URZ ;  /* 0x000000ff000d7c82 */ /* 0x000fe20008000000 */
[----:B------:R-:W-:-:S05]  /*1b60*/  UMOV UR5, UR6 ;  /* 0x0000000600057c82 */ /* 0x000fca0008000000 */
.L_x_32:
[----:B---3--:R-:W-:Y:S01]  /*1b70*/  @!P3 MOV R2, 0x2800 ;  /* 0x000028000002b802 */ /* 0x008fe20000000f00 */
[----:B------:R-:W-:Y:S01]  /*1b80*/  ULEA UR33, UR5, UR7, 0x3 ;  /* 0x0000000705217291 */ /* 0x000fe2000f8e18ff */
[----:B-1-34-:R-:W-:Y:S11]  /*1b90*/  @P0 BRA `(.L_x_27) ;  /* 0x00000000000c0947 */ /* 0x01aff60003800000 */
[----:B------:R-:W-:Y:S04]  /*1ba0*/  SHF.L.U32 R3, R12, 0x1f, RZ ;  /* 0x0000001f0c037819 */ /* 0x000fe800000006ff */
[----:B------:R-:W3:Y:S02]  /*1bb0*/  SYNCS.PHASECHK.TRANS64.TRYWAIT P0, [UR33+0xa8], R3 ;  /* 0x0000a803ff0075a7 */ /* 0x000ee40008001121 */
[----:B---3--:R-:W-:Y:S05]  /*1bc0*/  @!P0 BRA `(.L_x_28) ;  /* 0x0000006000348947 */ /* 0x008fea0003800000 */
.L_x_27:
[----:B------:R3:W-:Y:S01]  /*1bd0*/  @!P3 SYNCS.ARRIVE.TRANS64 RZ, [UR33], R2 ;  /* 0x00000002ffffb9a7 */ /* 0x0007e20008000021 */
[----:B------:R-:W-:Y:S04]  /*1be0*/  ULOP3.LUT UR6, UR26, 0x2, URZ, 0xfc, !UPT ;  /* 0x000000021a067892 */ /* 0x000fe8000f8efcff */
[----:B------:R-:W-:Y:S09]  /*1bf0*/  UISETP.NE.AND UP0, UPT, UR6, 0x2, UPT ;  /* 0x000000020600788c */ /* 0x000ff2000bf05270 */
[----:B------:R-:W-:Y:S05]  /*1c00*/  BRA.U UP0, `(.L_x_29) ;  /* 0x0000000100047547 */ /* 0x000fea000b800000 */
[----:B-1----:R-:W-:Y:S05]  /*1c10*/  BPT.TRAP 0x1 ;  /* 0x000000040000795c */ /* 0x002fea0000300000 */
.L_x_29:
[----:B------:R-:W-:Y:S04]  /*1c20*/  BSSY.RECONVERGENT B0, `(.L_x_30) ;  /* 0x0000003000007945 */ /* 0x000fe80003800200 */
[----:B------:R-:W-:Y:S05]  /*1c30*/  @P2 BRA `(.L_x_31) ;  /* 0x0000000000042947 */ /* 0x000fea0003800000 */
[----:B-1----:R-:W-:Y:S05]  /*1c40*/  BPT.TRAP 0x1 ;  /* 0x000000040000795c */ /* 0x002fea0000300000 */
.L_x_31:
[----:B-1----:R-:W-:Y:S05]  /*1c50*/  BSYNC.RECONVERGENT B0 ;  /* 0x0000000000007941 */ /* 0x002fea0003800200 */
.L_x_30:
[----:B------:R-:W-:Y:S02]  /*1c60*/  UIADD3 UR6, UPT, UPT, UR5, 0x1, URZ ;  /* 0x0000000105067890 */ /* 0x000fe4000fffe0ff */
[----:B------:R-:W-:Y:S02]  /*1c70*/  UIADD3 UR16, UP1, UPT, UR28, 0x80, URZ ;  /* 0x000000801c107890 */ /* 0x000fe4000ff3e0ff */
[----:B------:R-:W-:Y:S02]  /*1c80*/  UISETP.NE.AND UP0, UPT, UR6, 0x15, UPT ;  /* 0x000000150600788c */ /* 0x000fe4000bf05270 */
[----:B------:R-:W-:Y:S02]  /*1c90*/  ULEA UR32, UR5, UR7, 0xc ;  /* 0x0000000705207291 */ /* 0x000fe4000f8e60ff */
[----:B------:R-:W-:Y:S02]  /*1ca0*/  USEL UR9, URZ, 0x1, UP0 ;  /* 0x00000001ff097887 */ /* 0x000fe40008000000 */
[----:B------:R-:W-:Y:S02]  /*1cb0*/  USEL UR6, UR6, URZ, UP0 ;  /* 0x000000ff06067287 */ /* 0x000fe40008000000 */
[----:B------:R-:W-:Y:S02]  /*1cc0*/  USHF.L.U32 UR34, UR13, 0x6, URZ ;  /* 0x000000060d227899 */ /* 0x000fe400080006ff */
[----:B------:R-:W-:Y:S01]  /*1cd0*/  ULEA UR8, UR6, UR7, 0x3 ;  /* 0x0000000706087291 */ /* 0x000fe2000f8e18ff */
[----:B------:R-:W-:Y:S01]  /*1ce0*/  LOP3.LUT R12, R12, UR9, RZ, 0x3c, !PT ;  /* 0x000000090c0c7c12 */ /* 0x000fe2000f8e3cff */
[----:B------:R-:W-:Y:S02]  /*1cf0*/  UIADD3.X UR17, UPT, UPT, URZ, UR29, URZ, UP1, !UPT ;  /* 0x0000001dff117290 */ /* 0x000fe40008ffe4ff */
[----:B------:R-:W-:Y:S01]  /*1d00*/  UIADD3 UR32, UPT, UPT, UR32, 0x3400, URZ ;  /* 0x0000340020207890 */ /* 0x000fe2000fffe0ff */
[----:B--2---:R-:W-:Y:S01]  /*1d10*/  SHF.L.U32 R0, R12, 0x1f, RZ ;  /* 0x0000001f0c007819 */ /* 0x004fe200000006ff */
[----:B------:R-:W-:Y:S02]  /*1d20*/  UIADD3 UR14, UP0, UPT, UR28, 0x180, URZ ;  /* 0x000001801c0e7890 */ /* 0x000fe4000ff1e0ff */
[----:B------:R-:W-:Y:S01]  /*1d30*/  UIADD3 UR13, UPT, UPT, UR13, 0x1, URZ ;  /* 0x000000010d0d7890 */ /* 0x000fe2000fffe0ff */
[----:B------:R4:W1:Y:S01]  /*1d40*/  SYNCS.PHASECHK.TRANS64.TRYWAIT P0, [UR8+0xa8], R0 ;  /* 0x0000a800ff0075a7 */ /* 0x0008620008001108 */
[----:B------:R-:W-:Y:S01]  /*1d50*/  UIMAD UR8, UR5, 0x1800, UR4 ;  /* 0x00001800050878a4 */ /* 0x000fe2000f8e0204 */
[----:B------:R-:W-:Y:S01]  /*1d60*/  UMOV UR18, 0x0 ;  /* 0x0000000000127882 */ /* 0x000fe20000000000 */
[----:B------:R-:W-:Y:S02]  /*1d70*/  UMOV UR19, 0x10000000 ;  /* 0x1000000000137882 */ /* 0x000fe40000000000 */
[----:B------:R-:W-:Y:S01]  /*1d80*/  UIADD3 UR8, UPT, UPT, UR7, 0x18400, UR8 ;  /* 0x0001840007087890 */ /* 0x000fe2000fffe008 */
[----:B------:R-:W-:Y:S01]  /*1d90*/  UTMALDG.3D [UR32], [UR16], desc[UR18] ;  /* 0x00001220100075b4 */ /* 0x000fe20008011000 */
[----:B------:R-:W-:Y:S02]  /*1da0*/  UIADD3.X UR15, UPT, UPT, URZ, UR29, URZ, UP0, !UPT ;  /* 0x0000001dff0f7290 */ /* 0x000fe400087fe4ff */
[----:B------:R-:W-:Y:S01]  /*1db0*/  UISETP.NE.AND UP0, UPT, UR13, UR21, UPT ;  /* 0x000000150d00728c */ /* 0x000fe2000bf05270 */
[----:B------:R-:W-:Y:S01]  /*1dc0*/  UMOV UR5, 0x30000 ;  /* 0x0003000000057882 */ /* 0x000fe20000000000 */
[----:B------:R-:W-:Y:S01]  /*1dd0*/  UMOV UR12, UR36 ;  /* 0x00000024000c7c82 */ /* 0x000fe20008000000 */
[----:B------:R-:W-:Y:S01]  /*1de0*/  UMOV UR9, UR33 ;  /* 0x0000002100097c82 */ /* 0x000fe20008000000 */
[----:B------:R-:W-:Y:S03]  /*1df0*/  UMOV UR10, UR34 ;  /* 0x00000022000a7c82 */ /* 0x000fe60008000000 */
[----:B------:R2:W-:Y:S02]  /*1e00*/  UTMALDG.3D.MULTICAST [UR8], [UR14], UR5, desc[UR18] ;  /* 0x000012080e0073b4 */ /* 0x0005e40008011805 */
[----:B--2---:R-:W-:Y:S01]  /*1e10*/  UMOV UR14, UR21 ;  /* 0x00000015000e7c82 */ /* 0x004fe20008000000 */
[----:B------:R-:W-:Y:S01]  /*1e20*/  UMOV UR5, UR6 ;  /* 0x0000000600057c82 */ /* 0x000fe20008000000 */
[----:B------:R-:W-:Y:S05]  /*1e30*/  BRA.U UP0, `(.L_x_32) ;  /* 0xfffffffd004c7547 */ /* 0x000fea000b83ffff */
.L_x_26:
[----:B------:R-:W-:Y:S01]  /*1e40*/  ULEA UR5, UR6, UR7, 0x3 ;  /* 0x0000000706057291 */ /* 0x000fe2000f8e18ff */
[----:B--2-4-:R-:W-:Y:S01]  /*1e50*/  SHF.L.U32 R0, R12, 0x1f, RZ ;  /* 0x0000001f0c007819 */ /* 0x014fe200000006ff */
[----:B------:R-:W-:Y:S01]  /*1e60*/  @!P1 SYNCS.ARRIVE.TRANS64.A1T0 RZ, [UR7+0x168], RZ ;  /* 0x000168ffffff99a7 */ /* 0x000fe20008100007 */
[----:B------:R-:W-:-:S06]  /*1e70*/  UISETP.GT.AND UP0, UPT, UR41, UR40, UPT ;  /* 0x000000282900728c */ /* 0x000fcc000bf04270 */
[----:B-1-3--:R1:W2:Y:S03]  /*1e80*/  SYNCS.PHASECHK.TRANS64.TRYWAIT P0, [UR5+0xa8], R0 ;  /* 0x0000a800ff0075a7 */ /* 0x00a2a60008001105 */
[----:B------:R-:W-:Y:S05]  /*1e90*/  BRA.U !UP0, `(.L_x_33) ;  /* 0x0000000108c07547 */ /* 0x000fea000b800000 */
[----:B------:R-:W-:Y:S01]  /*1ea0*/  UIADD3 UR13, UPT, UPT, UR43, UR14, URZ ;  /* 0x0000000e2b0d7290 */ /* 0x000fe2000fffe0ff */
[----:B------:R-:W-:-:S11]  /*1eb0*/  UMOV UR5, UR6 ;  /* 0x0000000600057c82 */ /* 0x000fd60008000000 */
.L_x_39:
[----:B--2---:R-:W-:Y:S01]  /*1ec0*/  @!P3 MOV R2, 0x2800 ;  /* 0x000028000002b802 */ /* 0x004fe20000000f00 */
[----:B------:R-:W-:Y:S01]  /*1ed0*/  ULEA UR17, UR5, UR7, 0x3 ;  /* 0x0000000705117291 */ /* 0x000fe2000f8e18ff */
[----:B--234-:R-:W-:Y:S11]  /*1ee0*/  @P0 BRA `(.L_x_34) ;  /* 0x00000000000c0947 */ /* 0x01cff60003800000 */
[----:B------:R-:W-:Y:S04]  /*1ef0*/  SHF.L.U32 R3, R12, 0x1f, RZ ;  /* 0x0000001f0c037819 */ /* 0x000fe800000006ff */
[----:B------:R-:W2:Y:S02]  /*1f00*/  SYNCS.PHASECHK.TRANS64.TRYWAIT P0, [UR17+0xa8], R3 ;  /* 0x0000a803ff0075a7 */ /* 0x000ea40008001111 */
[----:B--2---:R-:W-:Y:S05]  /*1f10*/  @!P0 BRA `(.L_x_35) ;  /* 0x0000005c00788947 */ /* 0x004fea0003800000 */
.L_x_34:
[----:B------:R2:W-:Y:S01]  /*1f20*/  @!P3 SYNCS.ARRIVE.TRANS64 RZ, [UR17], R2 ;  /* 0x00000002ffffb9a7 */ /* 0x0005e20008000011 */
[----:B------:R-:W-:Y:S04]  /*1f30*/  ULOP3.LUT UR6, UR26, 0x2, URZ, 0xfc, !UPT ;  /* 0x000000021a067892 */ /* 0x000fe8000f8efcff */
[----:B------:R-:W-:Y:S09]  /*1f40*/  UISETP.NE.AND UP0, UPT, UR6, 0x2, UPT ;  /* 0x000000020600788c */ /* 0x000ff2000bf05270 */
[----:B------:R-:W-:Y:S05]  /*1f50*/  BRA.U UP0, `(.L_x_36) ;  /* 0x0000000100047547 */ /* 0x000fea000b800000 */
[----:B------:R-:W-:Y:S05]  /*1f60*/  BPT.TRAP 0x1 ;  /* 0x000000040000795c */ /* 0x000fea0000300000 */
.L_x_36:
[----:B------:R-:W-:Y:S04]  /*1f70*/  BSSY.RECONVERGENT B0, `(.L_x_37) ;  /* 0x0000003000007945 */ /* 0x000fe80003800200 */
[----:B------:R-:W-:Y:S05]  /*1f80*/  @P2 BRA `(.L_x_38) ;  /* 0x0000000000042947 */ /* 0x000fea0003800000 */
[----:B------:R-:W-:Y:S05]  /*1f90*/  BPT.TRAP 0x1 ;  /* 0x000000040000795c */ /* 0x000fea0000300000 */
.L_x_38:
[----:B------:R-:W-:Y:S05]  /*1fa0*/  BSYNC.RECONVERGENT B0 ;  /* 0x0000000000007941 */ /* 0x000fea0003800200 */
.L_x_37:
[----:B------:R-:W-:Y:S02]  /*1fb0*/  UIADD3 UR6, UPT, UPT, UR5, 0x1, URZ ;  /* 0x0000000105067890 */ /* 0x000fe4000fffe0ff */
[----:B------:R-:W-:Y:S02]  /*1fc0*/  ULEA UR16, UR5, UR7, 0xc ;  /* 0x0000000705107291 */ /* 0x000fe4000f8e60ff */
[----:B------:R-:W-:Y:S02]  /*1fd0*/  UISETP.NE.AND UP0, UPT, UR6, 0x15, UPT ;  /* 0x000000150600788c */ /* 0x000fe4000bf05270 */
[----:B------:R-:W-:Y:S02]  /*1fe0*/  UIADD3 UR24, UP1, UPT, UR28, 0x80, URZ ;  /* 0x000000801c187890 */ /* 0x000fe4000ff3e0ff */
[----:B------:R-:W-:Y:S02]  /*1ff0*/  USEL UR9, URZ, 0x1, UP0 ;  /* 0x00000001ff097887 */ /* 0x000fe40008000000 */
[----:B------:R-:W-:Y:S02]  /*2000*/  USEL UR6, UR6, URZ, UP0 ;  /* 0x000000ff06067287 */ /* 0x000fe40008000000 */
[----:B------:R-:W-:Y:S02]  /*2010*/  USHF.L.U32 UR18, UR14, 0x6, URZ ;  /* 0x000000060e127899 */ /* 0x000fe400080006ff */
[----:B------:R-:W-:Y:S01]  /*2020*/  ULEA UR8, UR6, UR7, 0x3 ;  /* 0x0000000706087291 */ /* 0x000fe2000f8e18ff */
[----:B------:R-:W-:Y:S01]  /*2030*/  LOP3.LUT R12, R12, UR9, RZ, 0x3c, !PT ;  /* 0x000000090c0c7c12 */ /* 0x000fe2000f8e3cff */
[----:B------:R-:W-:Y:S02]  /*2040*/  UIADD3 UR16, UPT, UPT, UR16, 0x3400, URZ ;  /* 0x0000340010107890 */ /* 0x000fe4000fffe0ff */
[----:B------:R-:W-:Y:S01]  /*2050*/  UIADD3.X UR25, UPT, UPT, URZ, UR29, URZ, UP1, !UPT ;  /* 0x0000001dff197290 */ /* 0x000fe20008ffe4ff */
[----:B-1----:R-:W-:Y:S01]  /*2060*/  SHF.L.U32 R0, R12, 0x1f, RZ ;  /* 0x0000001f0c007819 */ /* 0x002fe200000006ff */
[----:B------:R-:W-:Y:S02]  /*2070*/  UIADD3 UR22, UP0, UPT, UR28, 0x180, URZ ;  /* 0x000001801c167890 */ /* 0x000fe4000ff1e0ff */
[----:B------:R-:W-:Y:S01]  /*2080*/  UIADD3 UR14, UPT, UPT, UR14, 0x1, URZ ;  /* 0x000000010e0e7890 */ /* 0x000fe2000fffe0ff */
[----:B------:R3:W4:Y:S01]  /*2090*/  SYNCS.PHASECHK.TRANS64.TRYWAIT P0, [UR8+0xa8], R0 ;  /* 0x0000a800ff0075a7 */ /* 0x0007220008001108 */
[----:B------:R-:W-:Y:S01]  /*20a0*/  UIMAD UR8, UR5, 0x1800, UR4 ;  /* 0x00001800050878a4 */ /* 0x000fe2000f8e0204 */
[----:B------:R-:W-:Y:S01]  /*20b0*/  UMOV UR30, 0x0 ;  /* 0x00000000001e7882 */ /* 0x000fe20000000000 */
[----:B------:R-:W-:Y:S01]  /*20c0*/  UMOV UR31, 0x10000000 ;  /* 0x10000000001f7882 */ /* 0x000fe20000000000 */
[----:B------:R-:W-:Y:S01]  /*20d0*/  UMOV UR19, UR35 ;  /* 0x0000002300137c82 */ /* 0x000fe20008000000 */
[----:B------:R-:W-:Y:S01]  /*20e0*/  UMOV UR20, UR36 ;  /* 0x0000002400147c82 */ /* 0x000fe20008000000 */
[----:B------:R-:W-:Y:S01]  /*20f0*/  UIADD3 UR8, UPT, UPT, UR7, 0x18400, UR8 ;  /* 0x0001840007087890 */ /* 0x000fe2000fffe008 */
[----:B------:R-:W-:Y:S01]  /*2100*/  UTMALDG.3D [UR16], [UR24], desc[UR30] ;  /* 0x00001e10180075b4 */ /* 0x000fe20008011000 */
[----:B------:R-:W-:Y:S01]  /*2110*/  UIADD3.X UR23, UPT, UPT, URZ, UR29, URZ, UP0, !UPT ;  /* 0x0000001dff177290 */ /* 0x000fe200087fe4ff */
[----:B------:R-:W-:Y:S01]  /*2120*/  UMOV UR5, 0x30000 ;  /* 0x0003000000057882 */ /* 0x000fe20000000000 */
[----:B------:R-:W-:Y:S01]  /*2130*/  UMOV UR12, UR36 ;  /* 0x00000024000c7c82 */ /* 0x000fe20008000000 */
[----:B------:R-:W-:Y:S01]  /*2140*/  UMOV UR9, UR17 ;  /* 0x0000001100097c82 */ /* 0x000fe20008000000 */
[----:B------:R-:W-:Y:S01]  /*2150*/  UMOV UR10, UR18 ;  /* 0x00000012000a7c82 */ /* 0x000fe20008000000 */
[----:B------:R-:W-:Y:S04]  /*2160*/  UISETP.NE.AND UP0, UPT, UR14, UR13, UPT ;  /* 0x0000000d0e00728c */ /* 0x000fe8000bf05270 */
[----:B------:R1:W-:Y:S02]  /*2170*/  UTMALDG.3D.MULTICAST [UR8], [UR22], UR5, desc[UR30] ;  /* 0x00001e08160073b4 */ /* 0x0003e40008011805 */
[----:B-1----:R-:W-:Y:S03]  /*2180*/  UMOV UR5, UR6 ;  /* 0x0000000600057c82 */ /* 0x002fe60008000000 */
[----:B------:R-:W-:Y:S05]  /*2190*/  BRA.U UP0, `(.L_x_39) ;  /* 0xfffffffd00487547 */ /* 0x000fea000b83ffff */
.L_x_33:
[C---:B------:R-:W-:Y:S01]  /*21a0*/  LEA R3, R11.reuse, UR7, 0x3 ;  /* 0x000000070b037c11 */ /* 0x040fe2000f8e18ff */
[----:B------:R-:W-:Y:S01]  /*21b0*/  NOP ;  /* 0x0000000000007918 */ /* 0x000fe20000000000 */
[----:B-1-3--:R-:W-:Y:S02]  /*21c0*/  SHF.L.U32 R0, R10, 0x1f, RZ ;  /* 0x0000001f0a007819 */ /* 0x00afe400000006ff */
[----:B------:R-:W-:Y:S02]  /*21d0*/  LEA R4, R11, UR7, 0x4 ;  /* 0x000000070b047c11 */ /* 0x000fe4000f8e20ff */
[----:B--2-4-:R-:W1:Y:S02]  /*21e0*/  SYNCS.PHASECHK.TRANS64.TRYWAIT P0, [R3+URZ+0x170], R0 ;  /* 0x00017000030075a7 */ /* 0x014e6400080011ff */
[----:B-1----:R-:W-:Y:S05]  /*21f0*/  @!P0 BRA `(.L_x_40) ;  /* 0x0000005800d88947 */ /* 0x002fea0003800000 */
.L_x_125:
[----:B------:R-:W2:Y:S01]  /*2200*/  LDS.128 R4, [R4+0x200] ;  /* 0x0002000004047984 */ /* 0x000ea20000000c00 */
[----:B------:R-:W-:Y:S01]  /*2210*/  UISETP.GE.AND UP0, UPT, UR42, 0x1, UPT ;  /* 0x000000012a00788c */ /* 0x000fe2000bf06270 */
[----:B------:R-:W-:Y:S01]  /*2220*/  @!PT LDS RZ, [RZ] ;  /* 0x00000000fffff984 */ /* 0x000fe20000000800 */
[----:B------:R-:W-:Y:S01]  /*2230*/  @!PT LDS RZ, [RZ] ;  /* 0x00000000fffff984 */ /* 0x000fe20000000800 */
[----:B------:R-:W-:Y:S01]  /*2240*/  @!PT LDS RZ, [RZ] ;  /* 0x00000000fffff984 */ /* 0x000fe20000000800 */
[----:B------:R-:W-:Y:S01]  /*2250*/  @!PT LDS RZ, [RZ] ;  /* 0x00000000fffff984 */ /* 0x000fe20000000800 */
[----:B------:R3:W-:Y:S06]  /*2260*/  MEMBAR.ALL.CTA ;  /* 0x0000000000007992 */ /* 0x0007ec0000008000 */
[----:B---3--:R-:W3:Y:S01]  /*2270*/  FENCE.VIEW.ASYNC.S ;  /* 0x00000000000073c6 */ /* 0x008ee20000000000 */
[----:B--2---:R-:W-:-:S13]  /*2280*/  LOP3.LUT P0, RZ, R6, 0x1, RZ, 0xc0, !PT ;  /* 0x0000000106ff7812 */ /* 0x004fda000780c0ff */
[----:B---3--:R-:W-:Y:S01]  /*2290*/  VOTEU.ANY UP1, P0 ;  /* 0x0000000000ff7886 */ /* 0x008fe20000020100 */
[----:B------:R-:W-:-:S13]  /*22a0*/  PLOP3.LUT P0, PT, PT, PT, UP1, 0x80, 0x8 ;  /* 0x000000000008781c */ /* 0x000fda0003f0f018 */
[----:B-1----:R-:W-:Y:S02]  /*22b0*/  @P0 LOP3.LUT R0, R5, 0xffff, RZ, 0xc0, !PT ;  /* 0x0000ffff05000812 */ /* 0x002fe400078ec0ff */
[----:B------:R-:W-:Y:S02]  /*22c0*/  @P0 MOV R2, R4 ;  /* 0x0000000400020202 */ /* 0x000fe40000000f00 */
[----:B------:R-:W-:Y:S01]  /*22d0*/  @P0 R2UR UR8, R0 ;  /* 0x00000000000802ca */ /* 0x000fe200000e0000 */
[----:B------:R-:W-:Y:S01]  /*22e0*/  VIADD R0, R3, 0x180 ;  /* 0x0000018003007836 */ /* 0x000fe20000000000 */
[----:B------:R-:W-:Y:S02]  /*22f0*/  @P0 SHF.R.U32.HI R4, RZ, 0x10, R5 ;  /* 0x00000010ff040819 */ /* 0x000fe40000011605 */
[----:B------:R-:W-:Y:S02]  /*2300*/  @P0 R2UR UR9, R2 ;  /* 0x00000000020902ca */ /* 0x000fe400000e0000 */
[----:B------:R-:W-:-:S02]  /*2310*/  PRMT R0, RZ, 0x654, R0 ;  /* 0x00000654ff007816 */ /* 0x000fc40000000000 */
[----:B------:R-:W-:Y:S02]  /*2320*/  @P0 R2UR UR5, R4 ;  /* 0x00000000040502ca */ /* 0x000fe400000e0000 */
[----:B------:R1:W-:Y:S03]  /*2330*/  SYNCS.ARRIVE.TRANS64.RED.A1T0 RZ, [R0+URZ], RZ ;  /* 0x000000ff00ff79a7 */ /* 0x0003e600081004ff */
[----:B------:R-:W-:-:S04]  /*2340*/  @UP1 UMOV UR27, UR8 ;  /* 0x00000008001b1c82 */ /* 0x000fc80008000000 */
[----:B------:R-:W-:-:S04]  /*2350*/  @UP1 UMOV UR37, UR9 ;  /* 0x0000000900251c82 */ /* 0x000fc80008000000 */
[----:B------:R-:W-:Y:S01]  /*2360*/  @UP1 UMOV UR36, UR5 ;  /* 0x0000000500241c82 */ /* 0x000fe20008000000 */
[----:B------:R-:W-:Y:S05]  /*2370*/  BRA.U !UP0, `(.L_x_41) ;  /* 0x0000000108d47547 */ /* 0x000fea000b800000 */
[----:B------:R-:W2:Y:S01]  /*2380*/  LDCU.128 UR12, c[0x0][0xb10] ;  /* 0x00016200ff0c77ac */ /* 0x000ea20008000c00 */
[----:B------:R-:W3:Y:S01]  /*2390*/  LDCU UR24, c[0x0][0xb20] ;  /* 0x00016400ff1877ac */ /* 0x000ee20008000800 */
[----:B------:R-:W4:Y:S01]  /*23a0*/  LDCU UR20, c[0x0][0xb0c] ;  /* 0x00016180ff1477ac */ /* 0x000f220008000800 */
[----:B------:R-:W1:Y:S01]  /*23b0*/  LDCU.64 UR10, c[0x0][0xb28] ;  /* 0x00016500ff0a77ac */ /* 0x000e620008000a00 */
[----:B------:R-:W-:Y:S02]  /*23c0*/  UISETP.NE.AND UP3, UPT, UR42, 0x1, UPT ;  /* 0x000000012a00788c */ /* 0x000fe4000bf65270 */
[----:B--2---:R-:W-:Y:S02]  /*23d0*/  UIMAD.WIDE.U32 UR16, UR38, UR15, URZ ;  /* 0x0000000f261072a5 */ /* 0x004fe4000f8e00ff */
[----:B------:R-:W-:Y:S02]  /*23e0*/  UIMAD.WIDE.U32 UR8, UR39, UR12, URZ ;  /* 0x0000000c270872a5 */ /* 0x000fe4000f8e00ff */
[----:B------:R-:W-:-:S02]  /*23f0*/  UISETP.NE.AND UP0, UPT, UR14, 0x1, UPT ;  /* 0x000000010e00788c */ /* 0x000fc4000bf05270 */
[----:B------:R-:W-:Y:S01]  /*2400*/  UIMAD.WIDE.U32 UR22, UR27, UR15, URZ ;  /* 0x0000000f1b1672a5 */ /* 0x000fe2000f8e00ff */
[----:B------:R-:W-:Y:S02]  /*2410*/  UMOV UR16, UR17 ;  /* 0x0000001100107c82 */ /* 0x000fe40008000000 */
[----:B------:R-:W-:Y:S01]  /*2420*/  UMOV UR8, UR9 ;  /* 0x0000000900087c82 */ /* 0x000fe20008000000 */
[----:B---3--:R-:W-:Y:S02]  /*2430*/  USHF.R.U32.HI UR16, URZ, UR24, UR16 ;  /* 0x00000018ff107299 */ /* 0x008fe40008011610 */
[----:B------:R-:W-:Y:S02]  /*2440*/  USHF.R.U32.HI UR9, URZ, UR13, UR8 ;  /* 0x0000000dff097299 */ /* 0x000fe40008011608 */
[----:B----4-:R-:W-:Y:S02]  /*2450*/  UISETP.NE.AND UP2, UPT, UR20, 0x1, UPT ;  /* 0x000000011400788c */ /* 0x010fe4000bf45270 */
[----:B------:R-:W-:-:S02]  /*2460*/  USEL UR8, UR38, UR16, !UP0 ;  /* 0x0000001026087287 */ /* 0x000fc4000c000000 */
[----:B------:R-:W-:Y:S02]  /*2470*/  USEL UR9, UR39, UR9, !UP2 ;  /* 0x0000000927097287 */ /* 0x000fe4000d000000 */
[----:B-1----:R-:W-:Y:S01]  /*2480*/  UIMAD.WIDE.U32 UR16, UR8, UR10, URZ ;  /* 0x0000000a081072a5 */ /* 0x002fe2000f8e00ff */
[----:B------:R-:W-:Y:S01]  /*2490*/  UMOV UR5, UR23 ;  /* 0x0000001700057c82 */ /* 0x000fe20008000000 */
[----:B------:R-:W-:Y:S02]  /*24a0*/  UIMAD.WIDE.U32 UR18, UR37, UR12, URZ ;  /* 0x0000000c251272a5 */ /* 0x000fe4000f8e00ff */
[----:B------:R-:W-:-:S03]  /*24b0*/  UIMAD.WIDE.U32 UR22, UR9, UR10, URZ ;  /* 0x0000000a091672a5 */ /* 0x000fc6000f8e00ff */
[----:B------:R-:W-:Y:S01]  /*24c0*/  UMOV UR16, UR17 ;  /* 0x0000001100107c82 */ /* 0x000fe20008000000 */
[----:B------:R-:W-:Y:S02]  /*24d0*/  USHF.R.U32.HI UR5, URZ, UR24, UR5 ;  /* 0x00000018ff057299 */ /* 0x000fe40008011605 */
[----:B------:R-:W-:Y:S01]  /*24e0*/  @UP3 USHF.R.U32.HI UR8, URZ, UR11, UR16 ;  /* 0x0000000bff083299 */ /* 0x000fe20008011610 */
[----:B------:R-:W-:Y:S01]  /*24f0*/  UMOV UR18, UR19 ;  /* 0x0000001300127c82 */ /* 0x000fe20008000000 */
[----:B------:R-:W-:Y:S01]  /*2500*/  UMOV UR22, UR23 ;  /* 0x0000001700167c82 */ /* 0x000fe20008000000 */
[----:B------:R-:W-:Y:S02]  /*2510*/  USHF.R.U32.HI UR13, URZ, UR13, UR18 ;  /* 0x0000000dff0d7299 */ /* 0x000fe40008011612 */
[----:B------:R-:W-:Y:S02]  /*2520*/  USEL UR5, UR27, UR5, !UP0 ;  /* 0x000000051b057287 */ /* 0x000fe4000c000000 */
[----:B------:R-:W-:-:S02]  /*2530*/  @UP3 USHF.R.U32.HI UR9, URZ, UR11, UR22 ;  /* 0x0000000bff093299 */ /* 0x000fc40008011616 */
[----:B------:R-:W-:Y:S02]  /*2540*/  UIMAD UR12, UR42, UR8, URZ ;  /* 0x000000082a0c72a4 */ /* 0x000fe4000f8e02ff */
[----:B------:R-:W-:Y:S02]  /*2550*/  USEL UR8, UR37, UR13, !UP2 ;  /* 0x0000000d25087287 */ /* 0x000fe4000d000000 */
[----:B------:R-:W-:Y:S02]  /*2560*/  UIMAD UR15, UR42, UR9, URZ ;  /* 0x000000092a0f72a4 */ /* 0x000fe4000f8e02ff */
[----:B------:R-:W-:Y:S02]  /*2570*/  UISETP.GE.AND UP0, UPT, UR5, UR12, UPT ;  /* 0x0000000c0500728c */ /* 0x000fe4000bf06270 */
[----:B------:R-:W-:Y:S02]  /*2580*/  UIMAD.WIDE.U32 UR12, UR5, UR10, URZ ;  /* 0x0000000a050c72a5 */ /* 0x000fe4000f8e00ff */
[----:B------:R-:W-:-:S02]  /*2590*/  UISETP.GE.OR UP0, UPT, UR8, UR15, UP0 ;  /* 0x0000000f0800728c */ /* 0x000fc40008706670 */
[----:B------:R-:W-:Y:S02]  /*25a0*/  UIMAD.WIDE.U32 UR16, UR8, UR10, URZ ;  /* 0x0000000a081072a5 */ /* 0x000fe4000f8e00ff */
[----:B------:R-:W-:Y:S01]  /*25b0*/  UIADD3 UR15, UPT, UPT, -UR8, URZ, URZ ;  /* 0x000000ff080f7290 */ /* 0x000fe2000fffe1ff */
[----:B------:R-:W-:Y:S01]  /*25c0*/  UMOV UR12, UR13 ;  /* 0x0000000d000c7c82 */ /* 0x000fe20008000000 */
[----:B------:R-:W-:Y:S02]  /*25d0*/  UIADD3 UR13, UPT, UPT, -UR5, URZ, URZ ;  /* 0x000000ff050d7290 */ /* 0x000fe4000fffe1ff */
[----:B------:R-:W-:-:S03]  /*25e0*/  USHF.R.U32.HI UR12, URZ, UR11, UR12 ;  /* 0x0000000bff0c7299 */ /* 0x000fc6000801160c */
[----:B------:R-:W-:Y:S01]  /*25f0*/  @!UP0 UMOV UR10, UR17 ;  /* 0x00000011000a8c82 */ /* 0x000fe20008000000 */
[----:B------:R-:W-:Y:S02]  /*2600*/  UIMAD UR13, UR14, UR13, UR27 ;  /* 0x0000000d0e0d72a4 */ /* 0x000fe4000f8e021b */
[----:B------:R-:W-:Y:S02]  /*2610*/  USEL UR12, UR5, UR12, !UP3 ;  /* 0x0000000c050c7287 */ /* 0x000fe4000d800000 */
[----:B------:R-:W-:Y:S02]  /*2620*/  @!UP0 USHF.R.U32.HI UR10, URZ, UR11, UR10 ;  /* 0x0000000bff0a8299 */ /* 0x000fe4000801160a */
[----:B------:R-:W-:Y:S02]  /*2630*/  UIADD3 UR11, UPT, UPT, -UR12, URZ, URZ ;  /* 0x000000ff0c0b7290 */ /* 0x000fe4000fffe1ff */
[----:B------:R-:W-:Y:S02]  /*2640*/  @!UP0 USEL UR10, UR8, UR10, !UP3 ;  /* 0x0000000a080a8287 */ /* 0x000fe4000d800000 */
[----:B------:R-:W-:-:S02]  /*2650*/  UIMAD UR11, UR42, UR11, UR5 ;  /* 0x0000000b2a0b72a4 */ /* 0x000fc4000f8e0205 */
[----:B------:R-:W-:Y:S02]  /*2660*/  @!UP0 UIADD3 UR12, UPT, UPT, UR12, -UR10, URZ ;  /* 0x8000000a0c0c8290 */ /* 0x000fe4000fffe0ff */
[----:B------:R-:W-:Y:S02]  /*2670*/  @!UP0 UIMAD UR10, UR11, UR9, UR10 ;  /* 0x000000090b0a82a4 */ /* 0x000fe4000f8e020a */
[----:B------:R-:W-:Y:S02]  /*2680*/  @!UP0 UIMAD UR5, UR42, UR12, UR8 ;  /* 0x0000000c2a0582a4 */ /* 0x000fe4000f8e0208 */
[----:B------:R-:W-:Y:S02]  /*2690*/  UIMAD UR9, UR20, UR15, UR37 ;  /* 0x0000000f140972a4 */ /* 0x000fe4000f8e0225 */
[----:B------:R-:W-:Y:S01]  /*26a0*/  UIMAD UR27, UR5, UR14, UR13 ;  /* 0x0000000e051b72a4 */ /* 0x000fe2000f8e020d */
[----:B------:R-:W-:Y:S02]  /*26b0*/  @!UP0 UMOV UR8, UR10 ;  /* 0x0000000a00088c82 */ /* 0x000fe40008000000 */
[----:B------:R-:W-:-:S12]  /*26c0*/  UIMAD UR37, UR8, UR20, UR9 ;  /* 0x00000014082572a4 */ /* 0x000fd8000f8e0209 */
.L_x_41:
[----:B------:R-:W2:Y:S02]  /*26d0*/  LDCU UR5, c[0x0][0xb30] ;  /* 0x00016600ff0577ac */ /* 0x000ea40008000800 */
[----:B--2---:R-:W-:-:S09]  /*26e0*/  UISETP.NE.AND UP0, UPT, UR5, 0x1, UPT ;  /* 0x000000010500788c */ /* 0x004fd2000bf05270 */
[----:B------:R-:W-:Y:S05]  /*26f0*/  BRA.U UP0, `(.L_x_42) ;  /* 0x0000000100447547 */ /* 0x000fea000b800000 */
[----:B------:R-:W2:Y:S01]  /*2700*/  LDCU.128 UR12, c[0x0][0xb10] ;  /* 0x00016200ff0c77ac */ /* 0x000ea20008000c00 */
[----:B------:R-:W3:Y:S01]  /*2710*/  LDCU UR16, c[0x0][0xb0c] ;  /* 0x00016180ff1077ac */ /* 0x000ee20008000800 */
[----:B------:R-:W4:Y:S01]  /*2720*/  LDCU UR17, c[0x0][0xb20] ;  /* 0x00016400ff1177ac */ /* 0x000f220008000800 */
[----:B--2---:R-:W-:Y:S02]  /*2730*/  UIMAD.WIDE.U32 UR10, UR37, UR12, URZ ;  /* 0x0000000c250a72a5 */ /* 0x004fe4000f8e00ff */
[----:B------:R-:W-:Y:S02]  /*2740*/  UIMAD.WIDE.U32 UR8, UR27, UR15, URZ ;  /* 0x0000000f1b0872a5 */ /* 0x000fe4000f8e00ff */
[----:B---3--:R-:W-:Y:S02]  /*2750*/  UISETP.NE.AND UP2, UPT, UR16, 0x1, UPT ;  /* 0x000000011000788c */ /* 0x008fe4000bf45270 */
[----:B------:R-:W-:Y:S01]  /*2760*/  UISETP.NE.AND UP0, UPT, UR14, 0x1, UPT ;  /* 0x000000010e00788c */ /* 0x000fe2000bf05270 */
[----:B------:R-:W-:-:S02]  /*2770*/  UMOV UR10, UR11 ;  /* 0x0000000b000a7c82 */ /* 0x000fc40008000000 */
[----:B------:R-:W-:Y:S01]  /*2780*/  UMOV UR5, UR9 ;  /* 0x0000000900057c82 */ /* 0x000fe20008000000 */
[----:B------:R-:W-:Y:S02]  /*2790*/  USHF.R.U32.HI UR13, URZ, UR13, UR10 ;  /* 0x0000000dff0d7299 */ /* 0x000fe4000801160a */
[----:B----4-:R-:W-:Y:S02]  /*27a0*/  USHF.R.U32.HI UR5, URZ, UR17, UR5 ;  /* 0x00000011ff057299 */ /* 0x010fe40008011605 */
[----:B------:R-:W-:Y:S02]  /*27b0*/  USEL UR8, UR37, UR13, !UP2 ;  /* 0x0000000d25087287 */ /* 0x000fe4000d000000 */
[----:B------:R-:W-:-:S04]  /*27c0*/  USEL UR5, UR27, UR5, !UP0 ;  /* 0x000000051b057287 */ /* 0x000fc8000c000000 */
[----:B------:R-:W-:Y:S02]  /*27d0*/  UIADD3 UR9, UPT, UPT, UR8, -UR5, URZ ;  /* 0x8000000508097290 */ /* 0x000fe4000fffe0ff */
[----:B------:R-:W-:Y:S02]  /*27e0*/  UIADD3 UR5, UPT, UPT, -UR8, UR5, URZ ;  /* 0x0000000508057290 */ /* 0x000fe4000fffe1ff */
[----:B------:R-:W-:Y:S02]  /*27f0*/  UIMAD UR27, UR9, UR14, UR27 ;  /* 0x0000000e091b72a4 */ /* 0x000fe4000f8e021b */
[----:B------:R-:W-:-:S12]  /*2800*/  UIMAD UR37, UR5, UR16, UR37 ;  /* 0x00000010052572a4 */ /* 0x000fd8000f8e0225 */
.L_x_42:
[----:B------:R-:W-:Y:S01]  /*2810*/  VIADD R11, R11, 0x1 ;  /* 0x000000010b0b7836 */ /* 0x000fe20000000000 */
[----:B------:R-:W-:Y:S01]  /*2820*/  PLOP3.LUT P1, PT, PT, PT, PT, 0x80, 0x8 ;  /* 0x000000000008781c */ /* 0x000fe20003f2f070 */
[----:B------:R-:W-:Y:S02]  /*2830*/  UIADD3 UR46, UPT, UPT, UR37, UR60, URZ ;  /* 0x0000003c252e7290 */ /* 0x000fe4000fffe0ff */
[----:B------:R-:W-:Y:S01]  /*2840*/  UIADD3 UR45, UPT, UPT, UR27, UR57, URZ ;  /* 0x000000391b2d7290 */ /* 0x000fe2000fffe0ff */
[----:B------:R-:W-:-:S04]  /*2850*/  ISETP.NE.AND P0, PT, R11, 0x2, PT ;  /* 0x000000020b00780c */ /* 0x000fc80003f05270 */
[----:B-1----:R-:W-:Y:S02]  /*2860*/  SEL R0, RZ, 0x1, P0 ;  /* 0x00000001ff007807 */ /* 0x002fe40000000000 */
[----:B------:R-:W-:Y:S02]  /*2870*/  SEL R11, R11, RZ, P0 ;  /* 0x000000ff0b0b7207 */ /* 0x000fe40000000000 */
[----:B------:R-:W-:Y:S01]  /*2880*/  LOP3.LUT R10, R10, R0, RZ, 0x3c, !PT ;  /* 0x000000000a0a7212 */ /* 0x000fe200078e3cff */
[----:B------:R-:W-:Y:S06]  /*2890*/  BRA.U UP1, `(.L_x_43) ;  /* 0xfffffff101447547 */ /* 0x000fec000b83ffff */
[----:B------:R-:W-:Y:S01]  /*28a0*/  UIADD3 UR7, UPT, UPT, UR7, 0xa8, URZ ;  /* 0x000000a807077890 */ /* 0x000fe2000fffe0ff */
[----:B------:R-:W-:-:S03]  /*28b0*/  SHF.L.U32 R2, R12, 0x1f, RZ ;  /* 0x0000001f0c027819 */ /* 0x000fc600000006ff */
[----:B------:R-:W-:-:S09]  /*28c0*/  ULEA UR4, UR6, UR7, 0x3 ;  /* 0x0000000706047291 */ /* 0x000fd2000f8e18ff */
[----:B------:R-:W1:Y:S02]  /*28d0*/  SYNCS.PHASECHK.TRANS64.TRYWAIT P0, [UR4], R2 ;  /* 0x00000002ff0075a7 */ /* 0x000e640008001104 */
[----:B-1----:R-:W-:Y:S05]  /*28e0*/  @!P0 BRA `(.L_x_44) ;  /* 0x0000005400308947 */ /* 0x002fea0003800000 */
.L_x_127:
[----:B------:R-:W-:-:S04]  /*28f0*/  UIADD3 UR4, UPT, UPT, UR6, 0x1, URZ ;  /* 0x0000000106047890 */ /* 0x000fc8000fffe0ff */
[----:B------:R-:W-:-:S04]  /*2900*/  UISETP.NE.AND UP0, UPT, UR4, 0x15, UPT ;  /* 0x000000150400788c */ /* 0x000fc8000bf05270 */
[----:B------:R-:W-:Y:S02]  /*2910*/  USEL UR6, URZ, 0x1, UP0 ;  /* 0x00000001ff067887 */ /* 0x000fe40008000000 */
[----:B------:R-:W-:-:S04]  /*2920*/  USEL UR4, UR4, URZ, UP0 ;  /* 0x000000ff04047287 */ /* 0x000fc80008000000 */
[----:B------:R-:W-:Y:S01]  /*2930*/  ULEA UR5, UR4, UR7, 0x3 ;  /* 0x0000000704057291 */ /* 0x000fe2000f8e18ff */
[----:B-1----:R-:W-:-:S04]  /*2940*/  LOP3.LUT R2, R12, UR6, RZ, 0x3c, !PT ;  /* 0x000000060c027c12 */ /* 0x002fc8000f8e3cff */
[----:B------:R-:W-:-:S04]  /*2950*/  SHF.L.U32 R3, R2, 0x1f, RZ ;  /* 0x0000001f02037819 */ /* 0x000fc800000006ff */
[----:B------:R-:W1:Y:S02]  /*2960*/  SYNCS.PHASECHK.TRANS64.TRYWAIT P0, [UR5], R3 ;  /* 0x00000003ff0075a7 */ /* 0x000e640008001105 */
[----:B-1----:R-:W-:Y:S05]  /*2970*/  @!P0 BRA `(.L_x_45) ;  /* 0x0000005400248947 */ /* 0x002fea0003800000 */
.L_x_129:
[----:B------:R-:W-:-:S04]  /*2980*/  UIADD3 UR4, UPT, UPT, UR4, 0x1, URZ ;  /* 0x0000000104047890 */ /* 0x000fc8000fffe0ff */
[----:B------:R-:W-:-:S04]  /*2990*/  UISETP.NE.AND UP0, UPT, UR4, 0x15, UPT ;  /* 0x000000150400788c */ /* 0x000fc8000bf05270 */
[----:B------:R-:W-:Y:S02]  /*29a0*/  USEL UR6, URZ, 0x1, UP0 ;  /* 0x00000001ff067887 */ /* 0x000fe40008000000 */
[----:B------:R-:W-:-:S04]  /*29b0*/  USEL UR4, UR4, URZ, UP0 ;  /* 0x000000ff04047287 */ /* 0x000fc80008000000 */
[----:B------:R-:W-:Y:S01]  /*29c0*/  ULEA UR5, UR4, UR7, 0x3 ;  /* 0x0000000704057291 */ /* 0x000fe2000f8e18ff */
[----:B------:R-:W-:-:S04]  /*29d0*/  LOP3.LUT R2, R2, UR6, RZ, 0x3c, !PT ;  /* 0x0000000602027c12 */ /* 0x000fc8000f8e3cff */
[----:B-1----:R-:W-:-:S04]  /*29e0*/  SHF.L.U32 R3, R2, 0x1f, RZ ;  /* 0x0000001f02037819 */ /* 0x002fc800000006ff */
[----:B------:R-:W1:Y:S02]  /*29f0*/  SYNCS.PHASECHK.TRANS64.TRYWAIT P0, [UR5], R3 ;  /* 0x00000003ff0075a7 */ /* 0x000e640008001105 */
[----:B-1----:R-:W-:Y:S05]  /*2a00*/  @!P0 BRA `(.L_x_46) ;  /* 0x0000005400188947 */ /* 0x002fea0003800000 */
.L_x_131:
        /* <DEDUP_REMOVED lines=9> */
.L_x_133:
        /* <DEDUP_REMOVED lines=9> */
.L_x_135:
        /* <DEDUP_REMOVED lines=9> */
.L_x_137:
        /* <DEDUP_REMOVED lines=9> */
.L_x_139:
        /* <DEDUP_REMOVED lines=9> */
.L_x_141:
        /* <DEDUP_REMOVED lines=9> */
.L_x_143:
        /* <DEDUP_REMOVED lines=9> */
.L_x_145:
        /* <DEDUP_REMOVED lines=9> */
.L_x_147:
        /* <DEDUP_REMOVED lines=9> */
.L_x_149:
        /* <DEDUP_REMOVED lines=9> */
.L_x_151:
        /* <DEDUP_REMOVED lines=9> */
.L_x_153:
        /* <DEDUP_REMOVED lines=9> */
.L_x_155:
        /* <DEDUP_REMOVED lines=9> */
.L_x_157:
        /* <DEDUP_REMOVED lines=9> */
.L_x_159:
        /* <DEDUP_REMOVED lines=9> */
.L_x_161:
        /* <DEDUP_REMOVED lines=9> */
.L_x_163:
        /* <DEDUP_REMOVED lines=9> */
.L_x_165:
[----:B------:R-:W-:-:S04]  /*33a0*/  UIADD3 UR4, UPT, UPT, UR4, 0x1, URZ ;  /* 0x0000000104047890 */ /* 0x000fc8000fffe0ff */
[----:B------:R-:W-:-:S04]  /*33b0*/  UISETP.NE.AND UP0, UPT, UR4, 0x15, UPT ;  /* 0x000000150400788c */ /* 0x000fc8000bf05270 */
[----:B------:R-:W-:Y:S02]  /*33c0*/  USEL UR5, URZ, 0x1, UP0 ;  /* 0x00000001ff057887 */ /* 0x000fe40008000000 */
[----:B------:R-:W-:-:S04]  /*33d0*/  USEL UR4, UR4, URZ, UP0 ;  /* 0x000000ff04047287 */ /* 0x000fc80008000000 */
[----:B------:R-:W-:Y:S01]  /*33e0*/  ULEA UR4, UR4, UR7, 0x3 ;  /* 0x0000000704047291 */ /* 0x000fe2000f8e18ff */
[----:B------:R-:W-:-:S04]  /*33f0*/  LOP3.LUT R2, R2, UR5, RZ, 0x3c, !PT ;  /* 0x0000000502027c12 */ /* 0x000fc8000f8e3cff */
[----:B------:R-:W-:Y:S01]  /*3400*/  SHF.L.U32 R2, R2, 0x1f, RZ ;  /* 0x0000001f02027819 */ /* 0x000fe200000006ff */
[----:B-1----:R-:W-:-:S07]  /*3410*/  IMAD.U32 R0, RZ, RZ, UR4 ;  /* 0x00000004ff007e24 */ /* 0x002fce000f8e00ff */
.L_x_64:
[----:B-1----:R1:W2:Y:S02]  /*3420*/  SYNCS.PHASECHK.TRANS64.TRYWAIT P0, [R0+URZ], R2 ;  /* 0x00000002000075a7 */ /* 0x0022a400080011ff */
[----:B--2---:R-:W-:Y:S05]  /*3430*/  @!P0 NANOSLEEP.SYNCS 0x989680 ;  /* 0x009896800000895d */ /* 0x004fea0003900000 */
[----:B------:R-:W2:Y:S02]  /*3440*/  @!P0 SYNCS.PHASECHK.TRANS64 P0, [R0+URZ], R2 ;  /* 0x00000002000085a7 */ /* 0x000ea400080010ff */
[----:B--2---:R-:W-:Y:S05]  /*3450*/  @P0 EXIT ;  /* 0x000000000000094d */ /* 0x004fea0003800000 */
[----:B------:R-:W-:Y:S05]  /*3460*/  BRA `(.L_x_64) ;  /* 0xfffffffc00ec7947 */ /* 0x000fea000383ffff */
.L_x_23:
[----:B------:R-:W-:-:S04]  /*3470*/  UISETP.NE.AND UP0, UPT, UR48, URZ, UPT ;  /* 0x000000ff3000728c */ /* 0x000fc8000bf05270 */
[----:B------:R-:W-:-:S09]  /*3480*/  UISETP.NE.OR UP0, UPT, UR20, 0x1, UP0 ;  /* 0x000000011400788c */ /* 0x000fd20008705670 */
[----:B------:R-:W-:Y:S05]  /*3490*/  BRA.U UP0, `(.L_x_65) ;  /* 0x0000000500487547 */ /* 0x000fea000b800000 */
[----:B------:R-:W-:Y:S01]  /*34a0*/  ISETP.GE.U32.AND P2, PT, R0, 0x2, PT ;  /* 0x000000020000780c */ /* 0x000fe20003f46070 */
[----:B------:R-:W-:Y:S01]  /*34b0*/  IMAD.MOV.U32 R12, RZ, RZ, 0x1 ;  /* 0x00000001ff0c7424 */ /* 0x000fe200078e00ff */
[----:B------:R-:W-:Y:S02]  /*34c0*/  CS2R R10, SRZ ;  /* 0x00000000000a7805 */ /* 0x000fe4000001ff00 */
[----:B------:R-:W-:Y:S01]  /*34d0*/  CS2R R8, SRZ ;  /* 0x0000000000087805 */ /* 0x000fe2000001ff00 */
[----:B------:R-:W-:Y:S01]  /*34e0*/  UMOV UR6, 0x400 ;  /* 0x0000040000067882 */ /* 0x000fe20000000000 */
[----:B------:R-:W-:Y:S01]  /*34f0*/  UMOV UR5, URZ ;  /* 0x000000ff00057c82 */ /* 0x000fe20008000000 */
[----:B------:R-:W-:-:S12]  /*3500*/  ULEA UR6, UR48, UR6, 0x18 ;  /* 0x0000000630067291 */ /* 0x000fd8000f8ec0ff */
.L_x_69:
[----:B------:R-:W-:Y:S02]  /*3510*/  LEA R2, R8, UR6, 0x3 ;  /* 0x0000000608027c11 */ /* 0x000fe4000f8e18ff */
[----:B------:R-:W-:-:S03]  /*3520*/  SHF.L.U32 R4, R9, 0x1f, RZ ;  /* 0x0000001f09047819 */ /* 0x000fc600000006ff */
[----:B------:R-:W-:Y:S01]  /*3530*/  VIADD R5, R2, 0x1e0 ;  /* 0x000001e002057836 */ /* 0x000fe20000000000 */
[----:B------:R-:W2:Y:S02]  /*3540*/  SYNCS.PHASECHK.TRANS64.TRYWAIT P0, [R2+URZ+0x1d0], R4 ;  /* 0x0001d004020075a7 */ /* 0x000ea400080011ff */
[----:B--2---:R-:W-:Y:S05]  /*3550*/  @!P0 BRA `(.L_x_66) ;  /* 0x0000004c00f48947 */ /* 0x004fea0003800000 */
.L_x_166:
[----:B------:R-:W-:Y:S01]  /*3560*/  ULEA UR4, UR5, UR6, 0x3 ;  /* 0x0000000605047291 */ /* 0x000fe2000f8e18ff */
[----:B--2---:R-:W-:Y:S01]  /*3570*/  PRMT R2, RZ, 0x654, R5 ;  /* 0x00000654ff027816 */ /* 0x004fe20000000005 */
[----:B------:R-:W-:Y:S01]  /*3580*/  @!P2 IMAD.MOV.U32 R4, RZ, RZ, 0x10 ;  /* 0x00000010ff04a424 */ /* 0x000fe200078e00ff */
[----:B------:R-:W-:Y:S01]  /*3590*/  SHF.L.U32 R5, R12, 0x1f, RZ ;  /* 0x0000001f0c057819 */ /* 0x000fe200000006ff */
[----:B------:R-:W-:Y:S01]  /*35a0*/  UIADD3 UR7, UPT, UPT, UR4, 0x170, URZ ;  /* 0x0000017004077890 */ /* 0x000fe2000fffe0ff */
[----:B------:R2:W-:Y:S05]  /*35b0*/  SYNCS.ARRIVE.TRANS64.RED.A1T0 RZ, [R2+URZ], RZ ;  /* 0x000000ff02ff79a7 */ /* 0x0005ea00081004ff */
[----:B------:R-:W-:Y:S01]  /*35c0*/  IMAD.U32 R6, RZ, RZ, UR7 ;  /* 0x00000007ff067e24 */ /* 0x000fe2000f8e00ff */
[----:B------:R-:W3:Y:S04]  /*35d0*/  SYNCS.PHASECHK.TRANS64.TRYWAIT P0, [UR4+0x180], R5 ;  /* 0x00018005ff0075a7 */ /* 0x000ee80008001104 */
[----:B------:R-:W-:Y:S01]  /*35e0*/  PRMT R6, R0, 0x654, R6 ;  /* 0x0000065400067816 */ /* 0x000fe20000000006 */
[----:B--23--:R-:W-:Y:S06]  /*35f0*/  @!P0 BRA `(.L_x_67) ;  /* 0x0000004c00e08947 */ /* 0x00cfec0003800000 */
.L_x_168:
[----:B------:R-:W-:Y:S01]  /*3600*/  ULEA UR8, UR5, UR6, 0x4 ;  /* 0x0000000605087291 */ /* 0x000fe2000f8e20ff */
[----:B------:R-:W-:Y:S01]  /*3610*/  SEL R3, R6, R3, !P2 ;  /* 0x0000000306037207 */ /* 0x000fe20005000000 */
[----:B------:R-:W-:Y:S01]  /*3620*/  UIADD3 UR9, UPT, UPT, UR4, 0x170, URZ ;  /* 0x0000017004097890 */ /* 0x000fe2000fffe0ff */
[----:B--2---:R-:W-:Y:S01]  /*3630*/  LEA R2, R11, UR6, 0x3 ;  /* 0x000000060b027c11 */ /* 0x004fe2000f8e18ff */
[----:B------:R-:W-:Y:S01]  /*3640*/  UIADD3 UR8, UPT, UPT, UR8, 0x200, URZ ;  /* 0x0000020008087890 */ /* 0x000fe2000fffe0ff */
[----:B------:R2:W-:Y:S01]  /*3650*/  @!P2 SYNCS.ARRIVE.TRANS64.RED RZ, [R3+URZ], R4 ;  /* 0x0000000403ffa9a7 */ /* 0x0005e200080004ff */
[----:B------:R-:W-:Y:S01]  /*3660*/  UIADD3 UR4, UPT, UPT, UR5, 0x1, URZ ;  /* 0x0000000105047890 */ /* 0x000fe2000fffe0ff */
[----:B------:R-:W-:-:S03]  /*3670*/  VIADD R8, R8, 0x1 ;  /* 0x0000000108087836 */ /* 0x000fc60000000000 */
[----:B------:R-:W-:Y:S02]  /*3680*/  UISETP.NE.AND UP0, UPT, UR4, 0x2, UPT ;  /* 0x000000020400788c */ /* 0x000fe4000bf05270 */
[----:B------:R-:W-:Y:S01]  /*3690*/  ISETP.NE.AND P0, PT, R8, 0x2, PT ;  /* 0x000000020800780c */ /* 0x000fe20003f05270 */
[----:B------:R-:W-:Y:S06]  /*36a0*/  UGETNEXTWORKID.BROADCAST [UR8], [UR9] ;  /* 0x00000000080073ca */ /* 0x000fec0008000100 */
[----:B------:R-:W-:Y:S02]  /*36b0*/  USEL UR7, URZ, 0x1, UP0 ;  /* 0x00000001ff077887 */ /* 0x000fe40008000000 */
[----:B------:R-:W-:-:S04]  /*36c0*/  USEL UR5, UR4, URZ, UP0 ;  /* 0x000000ff04057287 */ /* 0x000fc80008000000 */
[----:B------:R-:W-:Y:S02]  /*36d0*/  LOP3.LUT R12, R12, UR7, RZ, 0x3c, !PT ;  /* 0x000000070c0c7c12 */ /* 0x000fe4000f8e3cff */
[----:B--2---:R-:W-:-:S04]  /*36e0*/  SHF.L.U32 R4, R10, 0x1f, RZ ;  /* 0x0000001f0a047819 */ /* 0x004fc800000006ff */
[----:B------:R-:W2:Y:S02]  /*36f0*/  SYNCS.PHASECHK.TRANS64.TRYWAIT P1, [R2+URZ+0x170], R4 ;  /* 0x00017004020075a7 */ /* 0x000ea400080211ff */
[----:B--2---:R-:W-:Y:S05]  /*3700*/  @!P1 BRA `(.L_x_68) ;  /* 0x0000004c00b49947 */ /* 0x004fea0003800000 */
.L_x_169:
[C---:B--2---:R-:W-:Y:S01]  /*3710*/  LEA R4, R11.reuse, UR6, 0x4 ;  /* 0x000000060b047c11 */ /* 0x044fe2000f8e20ff */
[----:B------:R-:W-:Y:S01]  /*3720*/  VIADD R2, R2, 0x180 ;  /* 0x0000018002027836 */ /* 0x000fe20000000000 */
[----:B------:R-:W-:Y:S01]  /*3730*/  SEL R8, R8, RZ, P0 ;  /* 0x000000ff08087207 */ /* 0x000fe20000000000 */
[----:B------:R-:W-:-:S03]  /*3740*/  VIADD R11, R11, 0x1 ;  /* 0x000000010b0b7836 */ /* 0x000fc60000000000 */
[----:B------:R-:W2:Y:S01]  /*3750*/  LDS.128 R4, [R4+0x200] ;  /* 0x0002000004047984 */ /* 0x000ea20000000c00 */
[----:B------:R-:W-:Y:S02]  /*3760*/  PRMT R2, RZ, 0x654, R2 ;  /* 0x00000654ff027816 */ /* 0x000fe40000000002 */
[C---:B------:R-:W-:Y:S01]  /*3770*/  ISETP.NE.AND P1, PT, R11.reuse, 0x2, PT ;  /* 0x000000020b00780c */ /* 0x040fe20003f25270 */
[----:B------:R-:W-:Y:S01]  /*3780*/  @!PT LDS RZ, [RZ] ;  /* 0x00000000fffff984 */ /* 0x000fe20000000800 */
[----:B------:R-:W-:Y:S01]  /*3790*/  @!PT LDS RZ, [RZ] ;  /* 0x00000000fffff984 */ /* 0x000fe20000000800 */
[----:B------:R-:W-:Y:S01]  /*37a0*/  @!PT LDS RZ, [RZ] ;  /* 0x00000000fffff984 */ /* 0x000fe20000000800 */
[----:B------:R-:W-:Y:S01]  /*37b0*/  @!PT LDS RZ, [RZ] ;  /* 0x00000000fffff984 */ /* 0x000fe20000000800 */
[----:B------:R3:W-:Y:S06]  /*37c0*/  MEMBAR.ALL.CTA ;  /* 0x0000000000007992 */ /* 0x0007ec0000008000 */
[----:B---3--:R-:W3:Y:S01]  /*37d0*/  FENCE.VIEW.ASYNC.S ;  /* 0x00000000000073c6 */ /* 0x008ee20000000000 */
[----:B------:R-:W-:Y:S01]  /*37e0*/  SEL R11, R11, RZ, P1 ;  /* 0x000000ff0b0b7207 */ /* 0x000fe20000800000 */
[----:B---3--:R3:W-:Y:S01]  /*37f0*/  SYNCS.ARRIVE.TRANS64.RED.A1T0 RZ, [R2+URZ], RZ ;  /* 0x000000ff02ff79a7 */ /* 0x0087e200081004ff */
[----:B--2---:R-:W-:-:S02]  /*3800*/  LOP3.LUT P3, RZ, R6, 0x1, RZ, 0xc0, !PT ;  /* 0x0000000106ff7812 */ /* 0x004fc4000786c0ff */
[----:B------:R-:W-:-:S04]  /*3810*/  SEL R4, RZ, 0x1, P1 ;  /* 0x00000001ff047807 */ /* 0x000fc80000800000 */
[----:B------:R-:W-:Y:S02]  /*3820*/  LOP3.LUT R10, R10, R4, RZ, 0x3c, !PT ;  /* 0x000000040a0a7212 */ /* 0x000fe400078e3cff */
[----:B---3--:R-:W-:-:S04]  /*3830*/  SEL R2, RZ, 0x1, P0 ;  /* 0x00000001ff027807 */ /* 0x008fc80000000000 */
[----:B------:R-:W-:Y:S01]  /*3840*/  LOP3.LUT R9, R9, R2, RZ, 0x3c, !PT ;  /* 0x0000000209097212 */ /* 0x000fe200078e3cff */
[----:B------:R-:W-:Y:S06]  /*3850*/  @P3 BRA `(.L_x_69) ;  /* 0xfffffffc002c3947 */ /* 0x000fec000383ffff */
[----:B------:R-:W-:Y:S01]  /*3860*/  ULEA UR4, UR5, UR6, 0x3 ;  /* 0x0000000605047291 */ /* 0x000fe2000f8e18ff */
[----:B------:R-:W-:-:S08]  /*3870*/  SHF.L.U32 R2, R12, 0x1f, RZ ;  /* 0x0000001f0c027819 */ /* 0x000fd000000006ff */
[----:B------:R-:W2:Y:S02]  /*3880*/  SYNCS.PHASECHK.TRANS64 P0, [UR4+0x180], R2 ;  /* 0x00018002ff0075a7 */ /* 0x000ea40008001004 */
[----:B--2---:R-:W-:Y:S05]  /*3890*/  @P0 BRA `(.L_x_70) ;  /* 0x0000000000080947 */ /* 0x004fea0003800000 */
[----:B------:R-:W2:Y:S02]  /*38a0*/  SYNCS.PHASECHK.TRANS64.TRYWAIT P0, [UR4+0x180], R2 ;  /* 0x00018002ff0075a7 */ /* 0x000ea40008001104 */
[----:B--2---:R-:W-:Y:S05]  /*38b0*/  @!P0 BRA `(.L_x_71) ;  /* 0x0000004c005c8947 */ /* 0x004fea0003800000 */
.L_x_70:
[----:B------:R-:W-:-:S04]  /*38c0*/  UIADD3 UR7, UPT, UPT, UR5, 0x1, URZ ;  /* 0x0000000105077890 */ /* 0x000fc8000fffe0ff */
[----:B------:R-:W-:-:S04]  /*38d0*/  UISETP.NE.AND UP0, UPT, UR7, 0x2, UPT ;  /* 0x000000020700788c */ /* 0x000fc8000bf05270 */
[----:B------:R-:W-:Y:S02]  /*38e0*/  USEL UR8, URZ, 0x1, UP0 ;  /* 0x00000001ff087887 */ /* 0x000fe40008000000 */
[----:B------:R-:W-:-:S04]  /*38f0*/  USEL UR7, UR7, URZ, UP0 ;  /* 0x000000ff07077287 */ /* 0x000fc80008000000 */
[----:B------:R-:W-:Y:S01]  /*3900*/  ULEA UR7, UR7, UR6, 0x3 ;  /* 0x0000000607077291 */ /* 0x000fe2000f8e18ff */
[----:B--2---:R-:W-:-:S04]  /*3910*/  LOP3.LUT R2, R12, UR8, RZ, 0x3c, !PT ;  /* 0x000000080c027c12 */ /* 0x004fc8000f8e3cff */
[----:B------:R-:W-:-:S04]  /*3920*/  SHF.L.U32 R0, R2, 0x1f, RZ ;  /* 0x0000001f02007819 */ /* 0x000fc800000006ff */
[----:B------:R-:W2:Y:S02]  /*3930*/  SYNCS.PHASECHK.TRANS64 P0, [UR7+0x180], R0 ;  /* 0x00018000ff0075a7 */ /* 0x000ea40008001007 */
[----:B-12---:R-:W-:Y:S05]  /*3940*/  @P0 EXIT ;  /* 0x000000000000094d */ /* 0x006fea0003800000 */
[----:B------:R-:W-:Y:S02]  /*3950*/  SHF.L.U32 R2, R2, 0x1f, RZ ;  /* 0x0000001f02027819 */ /* 0x000fe400000006ff */
[----:B------:R-:W-:-:S07]  /*3960*/  MOV R0, UR7 ;  /* 0x0000000700007c02 */ /* 0x000fce0008000f00 */
.L_x_72:
[----:B-1----:R1:W2:Y:S02]  /*3970*/  SYNCS.PHASECHK.TRANS64.TRYWAIT P0, [R0+URZ+0x180], R2 ;  /* 0x00018002000075a7 */ /* 0x0022a400080011ff */
[----:B--2---:R-:W-:Y:S05]  /*3980*/  @!P0 NANOSLEEP.SYNCS 0x989680 ;  /* 0x009896800000895d */ /* 0x004fea0003900000 */
[----:B------:R-:W2:Y:S02]  /*3990*/  @!P0 SYNCS.PHASECHK.TRANS64 P0, [R0+URZ+0x180], R2 ;  /* 0x00018002000085a7 */ /* 0x000ea400080010ff */
[----:B--2---:R-:W-:Y:S05]  /*39a0*/  @P0 EXIT ;  /* 0x000000000000094d */ /* 0x004fea0003800000 */
[----:B------:R-:W-:Y:S05]  /*39b0*/  BRA `(.L_x_72) ;  /* 0xfffffffc00ec7947 */ /* 0x000fea000383ffff */
.L_x_65:
[----:B------:R-:W-:Y:S05]  /*39c0*/  BRA.U UP5, `(.L_x_73) ;  /* 0x0000000d05987547 */ /* 0x000fea000b800000 */
[----:B------:R-:W-:Y:S01]  /*39d0*/  UMOV UR4, 0x40 ;  /* 0x0000004000047882 */ /* 0x000fe20000000000 */
[----:B------:R-:W-:Y:S01]  /*39e0*/  NOP ;  /* 0x0000000000007918 */ /* 0x000fe20000000000 */
[----:B------:R-:W-:Y:S01]  /*39f0*/  ULEA UR5, UR48, UR4, 0x18 ;  /* 0x0000000430057291 */ /* 0x000fe2000f8ec0ff */
[----:B------:R-:W-:Y:S02]  /*3a00*/  UMOV UR6, 0x400 ;  /* 0x0000040000067882 */ /* 0x000fe40000000000 */
[----:B------:R-:W-:-:S06]  /*3a10*/  ULEA UR6, UR48, UR6, 0x18 ;  /* 0x0000000630067291 */ /* 0x000fcc000f8ec0ff */
[----:B------:R-:W2:Y:S02]  /*3a20*/  LDS.U8 R0, [UR5+0x1c] ;  /* 0x00001c05ff007984 */ /* 0x000ea40008000000 */
[----:B--2---:R-:W-:-:S13]  /*3a30*/  ISETP.NE.AND P0, PT, R0, RZ, PT ;  /* 0x000000ff0000720c */ /* 0x004fda0003f05270 */
[----:B------:R-:W-:Y:S05]  /*3a40*/  @P0 BRA `(.L_x_74) ;  /* 0x0000000000580947 */ /* 0x000fea0003800000 */
[----:B------:R-:W-:-:S13]  /*3a50*/  ELECT P0, URZ, PT ;  /* 0x0000000000ff782f */ /* 0x000fda0003800000 */
[----:B------:R-:W-:Y:S05]  /*3a60*/  @!P0 BRA `(.L_x_75) ;  /* 0x0000000000608947 */ /* 0x000fea0003800000 */
[----:B------:R-:W-:Y:S01]  /*3a70*/  UMOV UR4, 0x10 ;  /* 0x0000001000047882 */ /* 0x000fe20000000000 */
[----:B------:R-:W-:Y:S01]  /*3a80*/  HFMA2 R0, -RZ, RZ, 0, 5.9604644775390625e-08 ;  /* 0x00000001ff007431 */ /* 0x000fe200000001ff */
[----:B------:R-:W-:-:S03]  /*3a90*/  MOV R3, 0xffff ;  /* 0x0000ffff00037802 */ /* 0x000fc60000000f00 */
[----:B------:R-:W-:Y:S04]  /*3aa0*/  DEPBAR.LE SB2, 0x36 ;  /* 0x0000ad800000791a */ /* 0x000fe80000000000 */
[----:B------:R-:W2:Y:S02]  /*3ab0*/  UTCATOMSWS.FIND_AND_SET.ALIGN UP0, UR4, UR4 ;  /* 0x00000004000475e3 */ /* 0x000ea40008000800 */
[----:B--2---:R-:W-:Y:S01]  /*3ac0*/  MOV R4, UR4 ;  /* 0x0000000400047c02 */ /* 0x004fe20008000f00 */
[----:B------:R-:W-:Y:S06]  /*3ad0*/  BRA.U UP0, `(.L_x_76) ;  /* 0x0000000100187547 */ /* 0x000fec000b800000 */
.L_x_77:
[----:B------:R-:W-:Y:S05]  /*3ae0*/  NANOSLEEP 0x64 ;  /* 0x000000640000795d */ /* 0x000fea0003800000 */
[----:B------:R-:W-:-:S05]  /*3af0*/  UMOV UR4, 0x10 ;  /* 0x0000001000047882 */ /* 0x000fca0000000000 */
[----:B------:R-:W-:Y:S04]  /*3b00*/  DEPBAR.LE SB2, 0x36 ;  /* 0x0000ad800000791a */ /* 0x000fe80000000000 */
[----:B------:R-:W2:Y:S02]  /*3b10*/  UTCATOMSWS.FIND_AND_SET.ALIGN UP0, UR4, UR4 ;  /* 0x00000004000475e3 */ /* 0x000ea40008000800 */
[----:B--2---:R-:W-:Y:S01]  /*3b20*/  MOV R4, UR4 ;  /* 0x0000000400047c02 */ /* 0x004fe20008000f00 */
[----:B------:R-:W-:Y:S05]  /*3b30*/  BRA.U !UP0, `(.L_x_77) ;  /* 0xfffffffd08e87547 */ /* 0x000fea000b83ffff */
.L_x_76:
[-C--:B------:R-:W-:Y:S02]  /*3b40*/  SHF.L.U32 R3, R3, R4.reuse, RZ ;  /* 0x0000000403037219 */ /* 0x080fe400000006ff */
[----:B------:R-:W-:Y:S01]  /*3b50*/  SHF.L.U32 R0, R0, R4, RZ ;  /* 0x0000000400007219 */ /* 0x000fe200000006ff */
[----:B------:R-:W-:Y:S02]  /*3b60*/  IMAD.SHL.U32 R4, R4, 0x20, RZ ;  /* 0x0000002004047824 */ /* 0x000fe400078e00ff */
[----:B------:R2:W-:Y:S04]  /*3b70*/  ATOMS.OR RZ, [UR5+0x14], R3 ;  /* 0x00001403ffff798c */ /* 0x0005e8000b000005 */
[----:B------:R2:W-:Y:S04]  /*3b80*/  ATOMS.OR RZ, [UR5+0x18], R0 ;  /* 0x00001800ffff798c */ /* 0x0005e8000b000005 */
[----:B------:R2:W-:Y:S01]  /*3b90*/  STS [UR6+0x220], R4 ;  /* 0x00022004ff007988 */ /* 0x0005e20008000806 */
[----:B------:R-:W-:Y:S05]  /*3ba0*/  BRA `(.L_x_75) ;  /* 0x0000000000107947 */ /* 0x000fea0003800000 */
.L_x_74:
[----:B------:R-:W-:Y:S02]  /*3bb0*/  MOV R0, 0xffffffff ;  /* 0xffffffff00007802 */ /* 0x000fe40000000f00 */
[----:B------:R-:W-:-:S03]  /*3bc0*/  MOV R4, 0x3bf0 ;  /* 0x00003bf000047802 */ /* 0x000fc60000000f00 */
[----:B------:R2:W-:Y:S04]  /*3bd0*/  STS [UR6+0x220], R0 ;  /* 0x00022000ff007988 */ /* 0x0005e80008000806 */
[----:B-12--5:R-:W-:Y:S05]  /*3be0*/  CALL.REL.NOINC `($__internal_1_$__cuda_sm10x_tcgen05_guardrail_trap_phase_invalid_during_alloc) ;  /* 0x0000004c00dc7944 */ /* 0x026fea0003c00000 */
.L_x_75:
[----:B------:R-:W-:Y:S05]  /*3bf0*/  WARPSYNC.ALL ;  /* 0x0000000000007948 */ /* 0x000fea0003800000 */
[----:B------:R-:W3:Y:S01]  /*3c00*/  S2UR UR4, SR_CgaCtaId ;  /* 0x00000000000479c3 */ /* 0x000ee20000008800 */
[----:B------:R-:W-:Y:S01]  /*3c10*/  UMOV UR18, 0x400 ;  /* 0x0000040000127882 */ /* 0x000fe20000000000 */
[----:B------:R-:W-:-:S06]  /*3c20*/  NOP ;  /* 0x0000000000007918 */ /* 0x000fcc0000000000 */
[----:B------:R-:W-:Y:S06]  /*3c30*/  BAR.ARV 0x6, 0xa0 ;  /* 0x0182800000007b1d */ /* 0x000fec0000002000 */
[----:B------:R-:W4:Y:S01]  /*3c40*/  LDCU UR5, c[0x0][0x38c] ;  /* 0x00007180ff0577ac */ /* 0x000f220008000800 */
[----:B------:R-:W-:Y:S01]  /*3c50*/  LOP3.LUT R2, R2, 0xffff, RZ, 0xc0, !PT ;  /* 0x0000ffff02027812 */ /* 0x000fe200078ec0ff */
[----:B------:R-:W-:Y:S01]  /*3c60*/  IMAD.MOV.U32 R11, RZ, RZ, 0x1 ;  /* 0x00000001ff0b7424 */ /* 0x000fe200078e00ff */
[----:B------:R-:W-:Y:S01]  /*3c70*/  CS2R R8, SRZ ;  /* 0x0000000000087805 */ /* 0x000fe2000001ff00 */
[----:B------:R-:W1:Y:S01]  /*3c80*/  LDCU UR8, c[0x0][0x38c] ;  /* 0x00007180ff0877ac */ /* 0x000e620008000800 */
[----:B------:R-:W-:Y:S01]  /*3c90*/  R2UR UR20, R2 ;  /* 0x00000000021472ca */ /* 0x000fe200000e0000 */
[----:B------:R-:W-:Y:S01]  /*3ca0*/  IMAD.MOV.U32 R10, RZ, RZ, RZ ;  /* 0x000000ffff0a7224 */ /* 0x000fe200078e00ff */
[----:B------:R-:W-:Y:S01]  /*3cb0*/  UMOV UR22, URZ ;  /* 0x000000ff00167c82 */ /* 0x000fe20008000000 */
[----:B------:R-:W-:Y:S01]  /*3cc0*/  UMOV UR14, URZ ;  /* 0x000000ff000e7c82 */ /* 0x000fe20008000000 */
[----:B---3--:R-:W-:Y:S01]  /*3cd0*/  ULEA UR18, UR4, UR18, 0x18 ;  /* 0x0000001204127291 */ /* 0x008fe2000f8ec0ff */
[----:B------:R-:W-:Y:S01]  /*3ce0*/  UMOV UR26, 0x0 ;  /* 0x00000000001a7882 */ /* 0x000fe20000000000 */
[----:B------:R-:W-:-:S02]  /*3cf0*/  UMOV UR27, 0x41804a0 ;  /* 0x041804a0001b7882 */ /* 0x000fc40000000000 */
[----:B------:R-:W-:Y:S02]  /*3d00*/  UIADD3 UR6, UPT, UPT, UR18, 0x3400, URZ ;  /* 0x0000340012067890 */ /* 0x000fe4000fffe0ff */
[----:B------:R-:W-:Y:S02]  /*3d10*/  UIADD3 UR7, UPT, UPT, UR18, 0x18400, URZ ;  /* 0x0001840012077890 */ /* 0x000fe4000fffe0ff */
[----:B----4-:R-:W-:Y:S01]  /*3d20*/  UIADD3 UR5, UPT, UPT, UR5, 0x3f, URZ ;  /* 0x0000003f05057890 */ /* 0x010fe2000fffe0ff */
[----:B--2---:R-:W2:Y:S01]  /*3d30*/  LDS R0, [UR18+0x220] ;  /* 0x00022012ff007984 */ /* 0x004ea20008000800 */
[----:B------:R-:W-:Y:S02]  /*3d40*/  USHF.R.U32.HI UR6, URZ, 0x4, UR6 ;  /* 0x00000004ff067899 */ /* 0x000fe40008011606 */
[----:B------:R-:W-:Y:S02]  /*3d50*/  USHF.R.S32.HI UR4, URZ, 0x1f, UR5 ;  /* 0x0000001fff047899 */ /* 0x000fe40008011405 */
[----:B------:R-:W-:-:S02]  /*3d60*/  ULOP3.LUT UR6, UR6, 0x3fff, URZ, 0xc0, !UPT ;  /* 0x00003fff06067892 */ /* 0x000fc4000f8ec0ff */
[----:B------:R-:W-:Y:S02]  /*3d70*/  ULEA.HI UR4, UR4, UR5, URZ, 0x6 ;  /* 0x0000000504047291 */ /* 0x000fe4000f8f30ff */
[----:B------:R-:W-:Y:S02]  /*3d80*/  USHF.R.U32.HI UR5, URZ, 0x4, UR7 ;  /* 0x00000004ff057899 */ /* 0x000fe40008011607 */
[----:B------:R-:W-:Y:S02]  /*3d90*/  USHF.R.S32.HI UR28, URZ, 0x6, UR4 ;  /* 0x00000006ff1c7899 */ /* 0x000fe40008011404 */
[----:B------:R-:W-:Y:S02]  /*3da0*/  ULOP3.LUT UR4, UR5, 0x3fff, URZ, 0xc0, !UPT ;  /* 0x00003fff05047892 */ /* 0x000fe4000f8ec0ff */
[----:B------:R-:W-:Y:S02]  /*3db0*/  UISETP.LT.AND UP0, UPT, UR28, 0x1, UPT ;  /* 0x000000011c00788c */ /* 0x000fe4000bf01270 */
[----:B------:R-:W-:-:S02]  /*3dc0*/  ULOP3.LUT UR21, UR6, 0x10000, URZ, 0xfc, !UPT ;  /* 0x0001000006157892 */ /* 0x000fc4000f8efcff */
[----:B------:R-:W-:Y:S02]  /*3dd0*/  USEL UR29, UR28, 0x1, !UP0 ;  /* 0x000000011c1d7887 */ /* 0x000fe4000c000000 */
[----:B------:R-:W-:Y:S02]  /*3de0*/  ULOP3.LUT UR4, UR4, 0x10000, URZ, 0xfc, !UPT ;  /* 0x0001000004047892 */ /* 0x000fe4000f8efcff */
[----:B------:R-:W-:Y:S02]  /*3df0*/  UIADD3 UR29, UPT, UPT, -UR29, URZ, URZ ;  /* 0x000000ff1d1d7290 */ /* 0x000fe4000fffe1ff */
[----:B-1----:R-:W-:Y:S01]  /*3e00*/  UISETP.GE.AND UP4, UPT, UR8, 0x1, UPT ;  /* 0x000000010800788c */ /* 0x002fe2000bf86270 */
[----:B------:R-:W-:Y:S01]  /*3e10*/  UMOV UR24, 0x0 ;  /* 0x0000000000187882 */ /* 0x000fe20000000000 */
[----:B------:R-:W-:Y:S01]  /*3e20*/  UMOV UR25, 0x41804a0 ;  /* 0x041804a000197882 */ /* 0x000fe20000000000 */
[----:B--2---:R-:W-:-:S15]  /*3e30*/  R2UR UR30, R0 ;  /* 0x00000000001e72ca */ /* 0x004fde00000e0000 */
.L_x_84:
[----:B------:R-:W-:Y:S02]  /*3e40*/  LEA R0, R10, UR18, 0x3 ;  /* 0x000000120a007c11 */ /* 0x000fe4000f8e18ff */
[----:B------:R-:W-:Y:S02]  /*3e50*/  SHF.L.U32 R2, R9, 0x1f, RZ ;  /* 0x0000001f09027819 */ /* 0x000fe400000006ff */
[----:B------:R-:W-:Y:S01]  /*3e60*/  PLOP3.LUT P0, PT, PT, PT, UP4, 0x80, 0x8 ;  /* 0x000000000008781c */ /* 0x000fe20003f0f048 */
[----:B------:R-:W-:Y:S01]  /*3e70*/  VIADD R3, R0, 0x180 ;  /* 0x0000018000037836 */ /* 0x000fe20000000000 */
[----:B-1----:R-:W1:Y:S02]  /*3e80*/  SYNCS.PHASECHK.TRANS64.TRYWAIT P1, [R0+URZ+0x170], R2 ;  /* 0x00017002000075a7 */ /* 0x002e6400080211ff */
[----:B-1----:R-:W-:Y:S09]  /*3e90*/  @!P1 BRA `(.L_x_78) ;  /* 0x0000004400fc9947 */ /* 0x002ff20003800000 */
.L_x_171:
[----:B------:R-:W-:Y:S01]  /*3ea0*/  LEA R4, R10, UR18, 0x4 ;  /* 0x000000120a047c11 */ /* 0x000fe2000f8e20ff */
[----:B------:R-:W-:Y:S01]  /*3eb0*/  @UP4 ULEA UR5, UR14, UR18, 0x3 ;  /* 0x000000120e054291 */ /* 0x000fe2000f8e18ff */
[----:B------:R-:W-:Y:S01]  /*3ec0*/  PLOP3.LUT P1, PT, PT, PT, PT, 0x80, 0x8 ;  /* 0x000000000008781c */ /* 0x000fe20003f2f070 */
[----:B------:R-:W-:Y:S01]  /*3ed0*/  ULEA UR23, UR22, UR18, 0x3 ;  /* 0x0000001216177291 */ /* 0x000fe2000f8e18ff */
[----:B------:R-:W-:Y:S02]  /*3ee0*/  PRMT R3, RZ, 0x654, R3 ;  /* 0x00000654ff037816 */ /* 0x000fe40000000003 */
[----:B------:R-:W2:Y:S01]  /*3ef0*/  LDS.128 R4, [R4+0x200] ;  /* 0x0002000004047984 */ /* 0x000ea20000000c00 */
[----:B-1----:R-:W-:Y:S02]  /*3f00*/  @P0 SHF.L.U32 R2, R8, 0x1f, RZ ;  /* 0x0000001f08020819 */ /* 0x002fe400000006ff */
[----:B------:R-:W-:Y:S01]  /*3f10*/  SHF.L.U32 R0, R11, 0x1f, RZ ;  /* 0x0000001f0b007819 */ /* 0x000fe200000006ff */
[----:B------:R-:W-:Y:S01]  /*3f20*/  @!PT LDS RZ, [RZ] ;  /* 0x00000000fffff984 */ /* 0x000fe20000000800 */
[----:B------:R-:W-:Y:S01]  /*3f30*/  @!PT LDS RZ, [RZ] ;  /* 0x00000000fffff984 */ /* 0x000fe20000000800 */
[----:B------:R-:W-:Y:S01]  /*3f40*/  @!PT LDS RZ, [RZ] ;  /* 0x00000000fffff984 */ /* 0x000fe20000000800 */
[----:B------:R-:W-:Y:S01]  /*3f50*/  @!PT LDS RZ, [RZ] ;  /* 0x00000000fffff984 */ /* 0x000fe20000000800 */
[----:B------:R1:W-:Y:S06]  /*3f60*/  MEMBAR.ALL.CTA ;  /* 0x0000000000007992 */ /* 0x0003ec0000008000 */
[----:B-1----:R-:W1:Y:S02]  /*3f70*/  FENCE.VIEW.ASYNC.S ;  /* 0x00000000000073c6 */ /* 0x002e640000000000 */
[----:B-1----:R1:W-:Y:S01]  /*3f80*/  SYNCS.ARRIVE.TRANS64.RED.A1T0 RZ, [R3+URZ], RZ ;  /* 0x000000ff03ff79a7 */ /* 0x0023e200081004ff */
[----:B------:R1:W3:Y:S01]  /*3f90*/  @P0 SYNCS.PHASECHK.TRANS64.TRYWAIT P1, [UR5], R2 ;  /* 0x00000002ff0005a7 */ /* 0x0002e20008021105 */
[----:B------:R-:W-:-:S04]  /*3fa0*/  ULEA.HI UR5, UR22, UR22, URZ, 0x1 ;  /* 0x0000001616057291 */ /* 0x000fc8000f8f08ff */
[----:B------:R-:W-:Y:S02]  /*3fb0*/  ULOP3.LUT UR6, UR5, 0xffe, URZ, 0xc0, !UPT ;  /* 0x00000ffe05067892 */ /* 0x000fe4000f8ec0ff */
[----:B------:R-:W-:Y:S02]  /*3fc0*/  USHF.R.U32.HI UR19, URZ, 0x1, UR5 ;  /* 0x00000001ff137899 */ /* 0x000fe40008011605 */
[----:B------:R-:W-:Y:S02]  /*3fd0*/  UIADD3 UR5, UPT, UPT, -UR6, UR22, URZ ;  /* 0x0000001606057290 */ /* 0x000fe4000fffe1ff */
[----:B------:R-:W-:-:S04]  /*3fe0*/  UIMAD UR19, UR19, 0x60, UR30 ;  /* 0x00000060131378a4 */ /* 0x000fc8000f8e021e */
[----:B------:R-:W-:Y:S01]  /*3ff0*/  ULEA UR19, UR5, UR19, 0x14 ;  /* 0x0000001305137291 */ /* 0x000fe2000f8ea0ff */
[----:B------:R-:W4:Y:S02]  /*4000*/  SYNCS.PHASECHK.TRANS64.TRYWAIT P0, [UR23+0x1b0], R0 ;  /* 0x0001b000ff0075a7 */ /* 0x000f240008001117 */
[----:B-1234-:R-:W-:Y:S09]  /*4010*/  @!P0 BRA `(.L_x_79) ;  /* 0x0000004400b08947 */ /* 0x01eff20003800000 */
.L_x_173:
[----:B------:R-:W-:Y:S01]  /*4020*/  IADD3 R10, PT, PT, R10, 0x1, RZ ;  /* 0x000000010a0a7810 */ /* 0x000fe20007ffe0ff */
[----:B------:R-:W-:Y:S06]  /*4030*/  BRA.U !UP4, `(.L_x_80) ;  /* 0x000000010c987547 */ /* 0x000fec000b800000 */
[----:B------:R-:W-:Y:S01]  /*4040*/  UPLOP3.LUT UP2, UPT, UPT, UPT, UPT, 0x40, 0x4 ;  /* 0x000000000004789c */ /* 0x000fe20003f4e870 */
[----:B------:R-:W-:Y:S01]  /*4050*/  UMOV UR16, UR29 ;  /* 0x0000001d00107c82 */ /* 0x000fe20008000000 */
[----:B------:R-:W-:Y:S01]  /*4060*/  UMOV UR15, UR28 ;  /* 0x0000001c000f7c82 */ /* 0x000fe20008000000 */
[----:B------:R-:W-:-:S08]  /*4070*/  UMOV UR5, UR14 ;  /* 0x0000000e00057c82 */ /* 0x000fd00008000000 */
.L_x_83:
[----:B------:R-:W-:Y:S02]  /*4080*/  UIADD3 UR16, UPT, UPT, UR16, 0x1, URZ ;  /* 0x0000000110107890 */ /* 0x000fe4000fffe0ff */
[----:B--2---:R-:W-:Y:S02]  /*4090*/  ULEA UR7, UR5, UR18, 0x3 ;  /* 0x0000001205077291 */ /* 0x004fe4000f8e18ff */
[----:B------:R-:W-:Y:S01]  /*40a0*/  UISETP.NE.AND UP3, UPT, UR16, URZ, UPT ;  /* 0x000000ff1000728c */ /* 0x000fe2000bf65270 */
[----:B---3--:R-:W-:Y:S10]  /*40b0*/  @P1 BRA `(.L_x_81) ;  /* 0x00000000000c1947 */ /* 0x008ff40003800000 */
[----:B-1----:R-:W-:Y:S04]  /*40c0*/  SHF.L.U32 R2, R8, 0x1f, RZ ;  /* 0x0000001f08027819 */ /* 0x002fe800000006ff */
[----:B------:R-:W1:Y:S02]  /*40d0*/  SYNCS.PHASECHK.TRANS64.TRYWAIT P0, [UR7], R2 ;  /* 0x00000002ff0075a7 */ /* 0x000e640008001107 */
[----:B-1----:R-:W-:Y:S05]  /*40e0*/  @!P0 BRA `(.L_x_82) ;  /* 0x0000004400948947 */ /* 0x002fea0003800000 */
.L_x_81:
[----:B------:R-:W-:Y:S01]  /*40f0*/  UISETP.NE.AND UP0, UPT, UR15, 0x1, UPT ;  /* 0x000000010f00788c */ /* 0x000fe2000bf05270 */
[----:B------:R-:W-:Y:S01]  /*4100*/  PLOP3.LUT P1, PT, PT, PT, PT, 0x80, 0x8 ;  /* 0x000000000008781c */ /* 0x000fe20003f2f070 */
[----:B------:R-:W-:Y:S02]  /*4110*/  UIADD3 UR6, UPT, UPT, UR5, 0x1, URZ ;  /* 0x0000000105067890 */ /* 0x000fe4000fffe0ff */
[----:B------:R-:W-:Y:S02]  /*4120*/  UIADD3 UR17, UPT, UPT, UR7, 0xa8, URZ ;  /* 0x000000a807117890 */ /* 0x000fe4000fffe0ff */
[----:B------:R-:W-:Y:S01]  /*4130*/  UISETP.NE.AND UP1, UPT, UR6, 0x15, UPT ;  /* 0x000000150600788c */ /* 0x000fe2000bf25270 */
[----:B------:R-:W-:Y:S01]  /*4140*/  PLOP3.LUT P0, PT, PT, PT, UP0, 0x80, 0x8 ;  /* 0x000000000008781c */ /* 0x000fe20003f0f008 */
[----:B------:R-:W-:Y:S02]  /*4150*/  UIADD3 UR15, UPT, UPT, UR15, -0x1, URZ ;  /* 0xffffffff0f0f7890 */ /* 0x000fe4000fffe0ff */
[----:B------:R-:W-:Y:S02]  /*4160*/  USEL UR8, URZ, 0x1, UP1 ;  /* 0x00000001ff087887 */ /* 0x000fe40008800000 */
[----:B------:R-:W-:Y:S01]  /*4170*/  USEL UR14, UR6, URZ, UP1 ;  /* 0x000000ff060e7287 */ /* 0x000fe20008800000 */
[----:B------:R-:W-:Y:S01]  /*4180*/  UMOV UR7, 0x80004020 ;  /* 0x8000402000077882 */ /* 0x000fe20000000000 */
[----:B------:R-:W-:Y:S02]  /*4190*/  UMOV UR9, 0x80004020 ;  /* 0x8000402000097882 */ /* 0x000fe40000000000 */
[----:B------:R-:W-:Y:S01]  /*41a0*/  @UP0 ULEA UR6, UR14, UR18, 0x3 ;  /* 0x000000120e060291 */ /* 0x000fe2000f8e18ff */
[----:B------:R-:W-:Y:S01]  /*41b0*/  LOP3.LUT R8, R8, UR8, RZ, 0x3c, !PT ;  /* 0x0000000808087c12 */ /* 0x000fe2000f8e3cff */
[----:B------:R-:W-:Y:S01]  /*41c0*/  ULEA UR8, UR5, UR21, 0x8 ;  /* 0x0000001505087291 */ /* 0x000fe2000f8e40ff */
[----:B------:R-:W-:Y:S02]  /*41d0*/  UMOV UR13, 0x80004020 ;  /* 0x80004020000d7882 */ /* 0x000fe40000000000 */
[----:B-1----:R-:W-:Y:S01]  /*41e0*/  @P0 SHF.L.U32 R0, R8, 0x1f, RZ ;  /* 0x0000001f08000819 */ /* 0x002fe200000006ff */
[----:B------:R-:W-:Y:S01]  /*41f0*/  UIADD3 UR10, UPT, UPT, UR8, 0x2, URZ ;  /* 0x00000002080a7890 */ /* 0x000fe2000fffe0ff */
[----:B------:R-:W-:Y:S02]  /*4200*/  UMOV UR11, 0x80004020 ;  /* 0x80004020000b7882 */ /* 0x000fe40000000000 */
[----:B------:R2:W3:Y:S01]  /*4210*/  @P0 SYNCS.PHASECHK.TRANS64.TRYWAIT P1, [UR6], R0 ;  /* 0x00000000ff0005a7 */ /* 0x0004e20008021106 */
[----:B------:R-:W-:Y:S03]  /*4220*/  UIMAD UR6, UR5, 0x180, UR4 ;  /* 0x00000180050678a4 */ /* 0x000fe6000f8e0204 */
[----:B------:R-:W-:Y:S01]  /*4230*/  UMOV UR5, UR14 ;  /* 0x0000000e00057c82 */ /* 0x000fe20008000000 */
[----:B------:R-:W-:Y:S05]  /*4240*/  UIADD3 UR12, UPT, UPT, UR6, 0x2, URZ ;  /* 0x00000002060c7890 */ /* 0x000fea000fffe0ff */
[----:B------:R2:W-:Y:S01]  /*4250*/  UTCIMMA gdesc[UR8], gdesc[UR6], tmem[UR19], tmem[UR26], idesc[UR27], UP2 ;  /* 0x00ff1a06080075ea */ /* 0x0005e20009000113 */
[----:B------:R-:W-:Y:S03]  /*4260*/  UPLOP3.LUT UP2, UPT, UPT, UPT, UPT, 0x80, 0x8 ;  /* 0x000000000008789c */ /* 0x000fe60003f4f070 */
[----:B------:R2:W-:Y:S01]  /*4270*/  UTCIMMA gdesc[UR10], gdesc[UR12], tmem[UR19], tmem[UR24], idesc[UR25], UPT ;  /* 0x00ff180c0a0075ea */ /* 0x0005e2000b800113 */
[----:B------:R2:W-:Y:S01]  /*4280*/  UTCBAR.MULTICAST [UR17], URZ, UR20 ;  /* 0x000000ff110073e9 */ /* 0x0005e20008000814 */
[----:B------:R-:W-:Y:S06]  /*4290*/  BRA.U UP3, `(.L_x_83) ;  /* 0xfffffffd03787547 */ /* 0x000fec000b83ffff */
.L_x_80:
[----:B------:R-:W-:Y:S01]  /*42a0*/  UIADD3 UR5, UPT, UPT, UR22, 0x1, URZ ;  /* 0x0000000116057890 */ /* 0x000fe2000fffe0ff */
[----:B------:R-:W-:Y:S01]  /*42b0*/  LOP3.LUT P0, RZ, R6, 0x1, RZ, 0xc0, !PT ;  /* 0x0000000106ff7812 */ /* 0x000fe2000780c0ff */
[----:B--2---:R-:W-:Y:S01]  /*42c0*/  UIADD3 UR6, UPT, UPT, UR23, 0x190, URZ ;  /* 0x0000019017067890 */ /* 0x004fe2000fffe0ff */
[----:B---3--:R-:W-:Y:S01]  /*42d0*/  ISETP.NE.AND P1, PT, R10, 0x2, PT ;  /* 0x000000020a00780c */ /* 0x008fe20003f25270 */
[----:B------:R-:W-:-:S03]  /*42e0*/  UISETP.NE.AND UP0, UPT, UR5, 0x4, UPT ;  /* 0x000000040500788c */ /* 0x000fc6000bf05270 */
[----:B-1----:R-:W-:Y:S01]  /*42f0*/  SEL R0, RZ, 0x1, P1 ;  /* 0x00000001ff007807 */ /* 0x002fe20000800000 */
[----:B------:R-:W-:Y:S01]  /*4300*/  USEL UR7, URZ, 0x1, UP0 ;  /* 0x00000001ff077887 */ /* 0x000fe20008000000 */
[----:B------:R-:W-:Y:S01]  /*4310*/  SEL R10, R10, RZ, P1 ;  /* 0x000000ff0a0a7207 */ /* 0x000fe20000800000 */
[----:B------:R-:W-:Y:S01]  /*4320*/  USEL UR22, UR5, URZ, UP0 ;  /* 0x000000ff05167287 */ /* 0x000fe20008000000 */
[----:B------:R1:W-:Y:S01]  /*4330*/  UTCBAR [UR6], URZ ;  /* 0x000000ff060073e9 */ /* 0x0003e200080000ff */
[----:B------:R-:W-:Y:S02]  /*4340*/  LOP3.LUT R9, R9, R0, RZ, 0x3c, !PT ;  /* 0x0000000009097212 */ /* 0x000fe400078e3cff */
[----:B------:R-:W-:Y:S01]  /*4350*/  LOP3.LUT R11, R11, UR7, RZ, 0x3c, !PT ;  /* 0x000000070b0b7c12 */ /* 0x000fe2000f8e3cff */
[----:B------:R-:W-:Y:S07]  /*4360*/  @P0 BRA `(.L_x_84) ;  /* 0xfffffff800b40947 */ /* 0x000fee000383ffff */
[----:B------:R-:W2:Y:S01]  /*4370*/  S2UR UR8, SR_CgaCtaId ;  /* 0x00000000000879c3 */ /* 0x000ea20000008800 */
[----:B------:R-:W-:Y:S01]  /*4380*/  ELECT P0, URZ, PT ;  /* 0x0000000000ff782f */ /* 0x000fe20003800000 */
[----:B------:R-:W-:Y:S01]  /*4390*/  IMAD.MOV.U32 R0, RZ, RZ, 0x1 ;  /* 0x00000001ff007424 */ /* 0x000fe200078e00ff */
[----:B------:R-:W-:Y:S01]  /*43a0*/  UIADD3 UR18, UPT, UPT, UR18, 0x1b0, URZ ;  /* 0x000001b012127890 */ /* 0x000fe2000fffe0ff */
[----:B------:R-:W-:Y:S01]  /*43b0*/  SHF.L.U32 R2, R11, 0x1f, RZ ;  /* 0x0000001f0b027819 */ /* 0x000fe200000006ff */
[----:B------:R-:W-:-:S03]  /*43c0*/  UMOV UR4, 0x40 ;  /* 0x0000004000047882 */ /* 0x000fc60000000000 */
[----:B------:R-:W-:Y:S01]  /*43d0*/  UVIRTCOUNT.DEALLOC.SMPOOL 0x80 ;  /* 0x000000800000784c */ /* 0x000fe20000000000 */
[----:B--2---:R-:W-:Y:S02]  /*43e0*/  ULEA UR8, UR8, UR4, 0x18 ;  /* 0x0000000408087291 */ /* 0x004fe4000f8ec0ff */
[----:B------:R-:W-:-:S07]  /*43f0*/  ULEA UR4, UR22, UR18, 0x3 ;  /* 0x0000001216047291 */ /* 0x000fce000f8e18ff */
[----:B------:R2:W-:Y:S02]  /*4400*/  @P0 STS.U8 [UR8+0x1c], R0 ;  /* 0x00001c00ff000988 */ /* 0x0005e40008000008 */
[----:B------:R-:W3:Y:S02]  /*4410*/  SYNCS.PHASECHK.TRANS64.TRYWAIT P0, [UR4], R2 ;  /* 0x00000002ff0075a7 */ /* 0x000ee40008001104 */
[----:B--23--:R-:W-:Y:S05]  /*4420*/  @!P0 BRA `(.L_x_85) ;  /* 0x0000004000dc8947 */ /* 0x00cfea0003800000 */
.L_x_176:
[----:B------:R-:W-:-:S04]  /*4430*/  UIADD3 UR4, UPT, UPT, UR22, 0x1, URZ ;  /* 0x0000000116047890 */ /* 0x000fc8000fffe0ff */
[----:B------:R-:W-:-:S04]  /*4440*/  UISETP.NE.AND UP0, UPT, UR4, 0x4, UPT ;  /* 0x000000040400788c */ /* 0x000fc8000bf05270 */
[----:B-1----:R-:W-:Y:S02]  /*4450*/  USEL UR6, URZ, 0x1, UP0 ;  /* 0x00000001ff067887 */ /* 0x002fe40008000000 */
[----:B------:R-:W-:-:S04]  /*4460*/  USEL UR4, UR4, URZ, UP0 ;  /* 0x000000ff04047287 */ /* 0x000fc80008000000 */
[----:B------:R-:W-:Y:S01]  /*4470*/  ULEA UR5, UR4, UR18, 0x3 ;  /* 0x0000001204057291 */ /* 0x000fe2000f8e18ff */
[----:B--2---:R-:W-:-:S04]  /*4480*/  LOP3.LUT R2, R11, UR6, RZ, 0x3c, !PT ;  /* 0x000000060b027c12 */ /* 0x004fc8000f8e3cff */
[----:B------:R-:W-:-:S04]  /*4490*/  SHF.L.U32 R3, R2, 0x1f, RZ ;  /* 0x0000001f02037819 */ /* 0x000fc800000006ff */
[----:B------:R-:W1:Y:S02]  /*44a0*/  SYNCS.PHASECHK.TRANS64.TRYWAIT P0, [UR5], R3 ;  /* 0x00000003ff0075a7 */ /* 0x000e640008001105 */
[----:B-1----:R-:W-:Y:S05]  /*44b0*/  @!P0 BRA `(.L_x_86) ;  /* 0x0000004000d08947 */ /* 0x002fea0003800000 */
.L_x_178:
        /* <DEDUP_REMOVED lines=9> */
.L_x_180:
[----:B------:R-:W-:-:S04]  /*4550*/  UIADD3 UR4, UPT, UPT, UR4, 0x1, URZ ;  /* 0x0000000104047890 */ /* 0x000fc8000fffe0ff */
[----:B------:R-:W-:-:S04]  /*4560*/  UISETP.NE.AND UP0, UPT, UR4, 0x4, UPT ;  /* 0x000000040400788c */ /* 0x000fc8000bf05270 */
[----:B------:R-:W-:Y:S02]  /*4570*/  USEL UR5, URZ, 0x1, UP0 ;  /* 0x00000001ff057887 */ /* 0x000fe40008000000 */
[----:B------:R-:W-:-:S04]  /*4580*/  USEL UR4, UR4, URZ, UP0 ;  /* 0x000000ff04047287 */ /* 0x000fc80008000000 */
[----:B------:R-:W-:Y:S01]  /*4590*/  ULEA UR4, UR4, UR18, 0x3 ;  /* 0x0000001204047291 */ /* 0x000fe2000f8e18ff */
[----:B------:R-:W-:-:S04]  /*45a0*/  LOP3.LUT R2, R2, UR5, RZ, 0x3c, !PT ;  /* 0x0000000502027c12 */ /* 0x000fc8000f8e3cff */
[----:B------:R-:W-:-:S04]  /*45b0*/  SHF.L.U32 R2, R2, 0x1f, RZ ;  /* 0x0000001f02027819 */ /* 0x000fc800000006ff */
[----:B------:R-:W2:Y:S02]  /*45c0*/  SYNCS.PHASECHK.TRANS64.TRYWAIT P0, [UR4], R2 ;  /* 0x00000002ff0075a7 */ /* 0x000ea40008001104 */
[----:B--2---:R-:W-:Y:S05]  /*45d0*/  @!P0 BRA `(.L_x_88) ;  /* 0x0000004000b88947 */ /* 0x004fea0003800000 */
.L_x_182:
[----:B------:R-:W-:Y:S01]  /*45e0*/  NOP ;  /* 0x0000000000007918 */ /* 0x000fe20000000000 */
[----:B-1----:R-:W1:Y:S01]  /*45f0*/  LDS R0, [UR8+0x14] ;  /* 0x00001408ff007984 */ /* 0x002e620008000800 */
[----:B------:R-:W-:Y:S01]  /*4600*/  ULOP3.LUT UR4, UR30, 0xffff, URZ, 0xc0, !UPT ;  /* 0x0000ffff1e047892 */ /* 0x000fe2000f8ec0ff */
[----:B------:R-:W-:Y:S01]  /*4610*/  UMOV UR5, 0xffff ;  /* 0x0000ffff00057882 */ /* 0x000fe20000000000 */
[----:B------:R-:W-:Y:S02]  /*4620*/  UMOV UR6, 0x1 ;  /* 0x0000000100067882 */ /* 0x000fe40000000000 */
[----:B------:R-:W-:-:S04]  /*4630*/  USHF.R.U32.HI UR4, URZ, 0x5, UR4 ;  /* 0x00000005ff047899 */ /* 0x000fc80008011604 */
[----:B------:R-:W-:Y:S02]  /*4640*/  USHF.L.U32 UR5, UR5, UR4, URZ ;  /* 0x0000000405057299 */ /* 0x000fe400080006ff */
[----:B------:R-:W-:-:S04]  /*4650*/  USHF.L.U32 UR4, UR6, UR4, URZ ;  /* 0x0000000406047299 */ /* 0x000fc800080006ff */
[----:B-1----:R-:W-:-:S04]  /*4660*/  LOP3.LUT R0, R0, UR5, RZ, 0xc0, !PT ;  /* 0x0000000500007c12 */ /* 0x002fc8000f8ec0ff */
[----:B------:R-:W-:-:S13]  /*4670*/  ISETP.NE.AND P0, PT, R0, UR5, PT ;  /* 0x0000000500007c0c */ /* 0x000fda000bf05270 */
[----:B------:R-:W-:Y:S05]  /*4680*/  @P0 BRA `(.L_x_89) ;  /* 0x0000000000580947 */ /* 0x000fea0003800000 */
[----:B------:R-:W1:Y:S02]  /*4690*/  LDS R0, [UR8+0x18] ;  /* 0x00001808ff007984 */ /* 0x000e640008000800 */
[----:B-1----:R-:W-:-:S04]  /*46a0*/  LOP3.LUT R0, R0, UR4, RZ, 0xc0, !PT ;  /* 0x0000000400007c12 */ /* 0x002fc8000f8ec0ff */
[----:B------:R-:W-:-:S13]  /*46b0*/  ISETP.NE.AND P0, PT, R0, UR4, PT ;  /* 0x0000000400007c0c */ /* 0x000fda000bf05270 */
[----:B------:R-:W-:Y:S05]  /*46c0*/  @P0 BRA `(.L_x_90) ;  /* 0x00000000003c0947 */ /* 0x000fea0003800000 */
[----:B------:R-:W1:Y:S01]  /*46d0*/  S2R R2, SR_LANEID ;  /* 0x0000000000027919 */ /* 0x000e620000000000 */
[----:B------:R-:W-:-:S06]  /*46e0*/  ULOP3.LUT UR5, URZ, UR5, URZ, 0x33, !UPT ;  /* 0x00000005ff057292 */ /* 0x000fcc000f8e33ff */
[----:B------:R-:W-:-:S04]  /*46f0*/  IMAD.U32 R0, RZ, RZ, UR5 ;  /* 0x00000005ff007e24 */ /* 0x000fc8000f8e00ff */
[----:B------:R2:W3:Y:S02]  /*4700*/  REDUX UR7, R0 ;  /* 0x00000000000773c4 */ /* 0x0004e40000000000 */
[----:B------:R4:W-:Y:S01]  /*4710*/  UTCATOMSWS.AND URZ, UR5 ;  /* 0x0000000500ff79e3 */ /* 0x0009e20008000000 */
[----:B--2---:R-:W-:Y:S01]  /*4720*/  LOP3.LUT R0, RZ, UR4, RZ, 0x33, !PT ;  /* 0x00000004ff007c12 */ /* 0x004fe2000f8e33ff */
[----:B------:R-:W-:Y:S02]  /*4730*/  VOTEU.ANY UR4, UPT, PT ;  /* 0x0000000000047886 */ /* 0x000fe400038e0100 */
[----:B------:R-:W-:Y:S02]  /*4740*/  UFLO.U32 UR4, UR4 ;  /* 0x00000004000472bd */ /* 0x000fe400080e0000 */
[----:B------:R-:W2:Y:S04]  /*4750*/  REDUX UR6, R0 ;  /* 0x00000000000673c4 */ /* 0x000ea80000000000 */
[----:B-1----:R-:W-:-:S02]  /*4760*/  ISETP.EQ.U32.AND P0, PT, R2, UR4, PT ;  /* 0x0000000402007c0c */ /* 0x002fc4000bf02070 */
[----:B---3--:R-:W-:-:S11]  /*4770*/  MOV R2, UR7 ;  /* 0x0000000700027c02 */ /* 0x008fd60008000f00 */
[----:B------:R4:W-:Y:S01]  /*4780*/  @P0 ATOMS.AND RZ, [UR8+0x14], R2 ;  /* 0x00001402ffff098c */ /* 0x0009e2000a800008 */
[----:B--2---:R-:W-:-:S05]  /*4790*/  IMAD.U32 R0, RZ, RZ, UR6 ;  /* 0x00000006ff007e24 */ /* 0x004fca000f8e00ff */
[----:B------:R4:W-:Y:S01]  /*47a0*/  @P0 ATOMS.AND RZ, [UR8+0x18], R0 ;  /* 0x00001800ffff098c */ /* 0x0009e2000a800008 */
[----:B------:R-:W-:Y:S05]  /*47b0*/  BRA `(.L_x_91) ;  /* 0x0000000000147947 */ /* 0x000fea0003800000 */
.L_x_90:
[----:B------:R-:W-:Y:S02]  /*47c0*/  MOV R2, 0x47e0 ;  /* 0x000047e000027802 */ /* 0x000fe40000000f00 */
[----:B-----5:R-:W-:Y:S05]  /*47d0*/  CALL.REL.NOINC `($__internal_0_$__cuda_sm10x_tcgen05_guardrail_trap_col_being_dealloced_not_returned_by_alloc) ;  /* 0x0000004000d47944 */ /* 0x020fea0003c00000 */
[----:B------:R-:W-:Y:S05]  /*47e0*/  BRA `(.L_x_91) ;  /* 0x0000000000087947 */ /* 0x000fea0003800000 */
.L_x_89:
[----:B------:R-:W-:Y:S02]  /*47f0*/  MOV R2, 0x4810 ;  /* 0x0000481000027802 */ /* 0x000fe40000000f00 */
[----:B-----5:R-:W-:Y:S05]  /*4800*/  CALL.REL.NOINC `($__internal_2_$__cuda_sm10x_tcgen05_guardrail_trap_unallocated_columns_being_dealloced) ;  /* 0x0000004000e07944 */ /* 0x020fea0003c00000 */
.L_x_91:
[----:B------:R-:W-:Y:S01]  /*4810*/  NOP ;  /* 0x0000000000007918 */ /* 0x000fe20000000000 */
[----:B----4-:R-:W-:Y:S05]  /*4820*/  EXIT ;  /* 0x000000000000794d */ /* 0x010fea0003800000 */
.L_x_73:
[----:B------:R-:W-:-:S09]  /*4830*/  UISETP.NE.OR UP0, UPT, UR20, 0x3, !UP3 ;  /* 0x000000031400788c */ /* 0x000fd2000df05670 */
[----:B------:R-:W-:Y:S05]  /*4840*/  BRA.U UP0, `(.L_x_92) ;  /* 0x0000000d00687547 */ /* 0x000fea000b800000 */
[----:B------:R-:W2:Y:S01]  /*4850*/  LDCU.64 UR4, c[0x0][0x888] ;  /* 0x00011100ff0477ac */ /* 0x000ea20008000a00 */
[----:B------:R-:W3:Y:S01]  /*4860*/  LDC.64 R12, c[0x0][0x348] ;  /* 0x0000d200ff0c7b82 */ /* 0x000ee20000000a00 */
[----:B------:R-:W-:Y:S02]  /*4870*/  HFMA2 R9, -RZ, RZ, 0, 0 ;  /* 0x00000000ff097431 */ /* 0x000fe400000001ff */
[----:B------:R-:W-:Y:S01]  /*4880*/  IMAD.MOV.U32 R11, RZ, RZ, 0x1 ;  /* 0x00000001ff0b7424 */ /* 0x000fe200078e00ff */
[----:B------:R-:W4:Y:S01]  /*4890*/  LDCU UR38, c[0x0][0x370] ;  /* 0x00006e00ff2677ac */ /* 0x000f220008000800 */
[----:B------:R-:W-:Y:S01]  /*48a0*/  IMAD.MOV.U32 R10, RZ, RZ, RZ ;  /* 0x000000ffff0a7224 */ /* 0x000fe200078e00ff */
[----:B------:R-:W-:Y:S01]  /*48b0*/  MOV R8, 0x1800 ;  /* 0x0000180000087802 */ /* 0x000fe20000000f00 */
[----:B------:R-:W4:Y:S01]  /*48c0*/  LDCU.128 UR32, c[0x0][0xb10] ;  /* 0x00016200ff2077ac */ /* 0x000f220008000c00 */
[----:B------:R-:W1:Y:S01]  /*48d0*/  LDCU UR37, c[0x0][0x374] ;  /* 0x00006e80ff2577ac */ /* 0x000e620008000800 */
[----:B------:R-:W1:Y:S01]  /*48e0*/  LDCU.64 UR30, c[0x0][0x890] ;  /* 0x00011200ff1e77ac */ /* 0x000e620008000a00 */
[----:B--2---:R-:W-:Y:S01]  /*48f0*/  UISETP.NE.U32.AND UP0, UPT, UR4, URZ, UPT ;  /* 0x000000ff0400728c */ /* 0x004fe2000bf05070 */
[----:B------:R-:W2:Y:S01]  /*4900*/  LDCU UR15, c[0x0][0xb0c] ;  /* 0x00016180ff0f77ac */ /* 0x000ea20008000800 */
[----:B------:R-:W3:Y:S01]  /*4910*/  LDCU UR43, c[0x0][0xb20] ;  /* 0x00016400ff2b77ac */ /* 0x000ee20008000800 */
[----:B------:R-:W3:Y:S01]  /*4920*/  LDCU UR4, c[0x0][0xb30] ;  /* 0x00016600ff0477ac */ /* 0x000ee20008000800 */
[----:B------:R-:W-:Y:S01]  /*4930*/  UMOV UR21, 0x400 ;  /* 0x0000040000157882 */ /* 0x000fe20000000000 */
[----:B----4-:R-:W-:-:S02]  /*4940*/  UIMAD.WIDE.U32 UR6, UR38, UR32, URZ ;  /* 0x00000020260672a5 */ /* 0x010fc4000f8e00ff */
[----:B-1----:R-:W-:Y:S02]  /*4950*/  UIMAD.WIDE.U32 UR8, UR37, UR35, URZ ;  /* 0x00000023250872a5 */ /* 0x002fe4000f8e00ff */
[----:B------:R-:W-:Y:S02]  /*4960*/  ULEA UR21, UR48, UR21, 0x18 ;  /* 0x0000001530157291 */ /* 0x000fe4000f8ec0ff */
[----:B------:R-:W-:Y:S02]  /*4970*/  UISETP.NE.AND.EX UP5, UPT, UR5, URZ, UPT, UP0 ;  /* 0x000000ff0500728c */ /* 0x000fe4000bfa5300 */
[----:B------:R-:W-:Y:S02]  /*4980*/  UISETP.NE.U32.AND UP6, UPT, UR30, URZ, UPT ;  /* 0x000000ff1e00728c */ /* 0x000fe4000bfc5070 */
[----:B------:R-:W-:Y:S02]  /*4990*/  UIADD3 UR5, UPT, UPT, UR21, 0x150, URZ ;  /* 0x0000015015057890 */ /* 0x000fe4000fffe0ff */
[----:B------:R-:W-:Y:S01]  /*49a0*/  UISETP.NE.AND UP0, UPT, UR42, 0x1, UPT ;  /* 0x000000012a00788c */ /* 0x000fe2000bf05270 */
[----:B------:R-:W-:Y:S01]  /*49b0*/  UMOV UR40, UR7 ;  /* 0x0000000700287c82 */ /* 0x000fe20008000000 */
[----:B------:R-:W-:Y:S01]  /*49c0*/  UMOV UR39, UR9 ;  /* 0x0000000900277c82 */ /* 0x000fe20008000000 */
[----:B------:R-:W-:-:S02]  /*49d0*/  USEL UR41, URZ, 0x1, UP4 ;  /* 0x00000001ff297887 */ /* 0x000fc4000a000000 */
[----:B--2---:R-:W-:Y:S02]  /*49e0*/  UISETP.NE.AND UP0, UPT, UR15, 0x1, UPT ;  /* 0x000000010f00788c */ /* 0x004fe4000bf05270 */
[----:B------:R-:W-:Y:S02]  /*49f0*/  UPLOP3.LUT UP4, UPT, UPT, UPT, UPT, 0x40, 0x4 ;  /* 0x000000000004789c */ /* 0x000fe40003f8e870 */
[----:B------:R-:W-:Y:S01]  /*4a00*/  UISETP.GE.AND UP2, UPT, UR42, 0x1, UPT ;  /* 0x000000012a00788c */ /* 0x000fe2000bf46270 */
[----:B------:R-:W1:Y:S01]  /*4a10*/  LDCU.64 UR22, c[0x0][0xb28] ;  /* 0x00016500ff1677ac */ /* 0x000e620008000a00 */
[----:B------:R-:W-:Y:S02]  /*4a20*/  UISETP.NE.AND.EX UP6, UPT, UR31, URZ, UPT, UP6 ;  /* 0x000000ff1f00728c */ /* 0x000fe4000bfc5360 */
[----:B------:R-:W-:Y:S02]  /*4a30*/  UPRMT UR48, UR48, 0x654, UR5 ;  /* 0x0000065430307896 */ /* 0x000fe40008000005 */
[----:B------:R-:W-:-:S02]  /*4a40*/  USHF.R.U32.HI UR40, URZ, UR33, UR40 ;  /* 0x00000021ff287299 */ /* 0x000fc40008011628 */
[----:B---3--:R-:W-:Y:S02]  /*4a50*/  USHF.R.U32.HI UR39, URZ, UR43, UR39 ;  /* 0x0000002bff277299 */ /* 0x008fe40008011627 */
[----:B------:R-:W-:Y:S02]  /*4a60*/  UISETP.NE.AND UP0, UPT, UR34, 0x1, UPT ;  /* 0x000000012200788c */ /* 0x000fe4000bf05270 */
[----:B------:R-:W-:-:S11]  /*4a70*/  UISETP.NE.AND UP3, UPT, UR4, 0x1, UPT ;  /* 0x000000010400788c */ /* 0x000fd6000bf65270 */
.L_x_100:
[C---:B------:R-:W-:Y:S02]  /*4a80*/  LEA R3, R10.reuse, UR21, 0x3 ;  /* 0x000000150a037c11 */ /* 0x040fe4000f8e18ff */
[----:B------:R-:W-:Y:S02]  /*4a90*/  SHF.L.U32 R0, R9, 0x1f, RZ ;  /* 0x0000001f09007819 */ /* 0x000fe400000006ff */
[----:B------:R-:W-:Y:S02]  /*4aa0*/  LEA R4, R10, UR21, 0x4 ;  /* 0x000000150a047c11 */ /* 0x000fe4000f8e20ff */
[----:B--2---:R-:W2:Y:S02]  /*4ab0*/  SYNCS.PHASECHK.TRANS64.TRYWAIT P0, [R3+URZ+0x170], R0 ;  /* 0x00017000030075a7 */ /* 0x004ea400080011ff */
[----:B--2---:R-:W-:Y:S05]  /*4ac0*/  @!P0 BRA `(.L_x_93) ;  /* 0x0000003c00948947 */ /* 0x004fea0003800000 */
.L_x_183:
[----:B------:R-:W3:Y:S01]  /*4ad0*/  LDS.128 R4, [R4+0x200] ;  /* 0x0002000004047984 */ /* 0x000ee20000000c00 */
[----:B------:R-:W-:Y:S01]  /*4ae0*/  UISETP.GE.AND UP0, UPT, UR42, 0x1, UPT ;  /* 0x000000012a00788c */ /* 0x000fe2000bf06270 */
[----:B------:R-:W-:Y:S01]  /*4af0*/  @!PT LDS RZ, [RZ] ;  /* 0x00000000fffff984 */ /* 0x000fe20000000800 */
[----:B------:R-:W-:Y:S01]  /*4b00*/  @!PT LDS RZ, [RZ] ;  /* 0x00000000fffff984 */ /* 0x000fe20000000800 */
[----:B------:R-:W-:Y:S01]  /*4b10*/  @!PT LDS RZ, [RZ] ;  /* 0x00000000fffff984 */ /* 0x000fe20000000800 */
[----:B------:R-:W-:Y:S01]  /*4b20*/  @!PT LDS RZ, [RZ] ;  /* 0x00000000fffff984 */ /* 0x000fe20000000800 */
[----:B------:R4:W-:Y:S06]  /*4b30*/  MEMBAR.ALL.CTA ;  /* 0x0000000000007992 */ /* 0x0009ec0000008000 */
[----:B----4-:R-:W4:Y:S01]  /*4b40*/  FENCE.VIEW.ASYNC.S ;  /* 0x00000000000073c6 */ /* 0x010f220000000000 */
[----:B---3--:R-:W-:Y:S11]  /*4b50*/  LOP3.LUT P0, RZ, R6, 0x1, RZ, 0xc0, !PT ;  /* 0x0000000106ff7812 */ /* 0x008ff6000780c0ff */
[----:B------:R-:W-:Y:S02]  /*4b60*/  @!UPT UIADD3 URZ, UPT, UPT, URZ, URZ, URZ ;  /* 0x000000fffffff290 */ /* 0x000fe4000fffe0ff */
[----:B----4-:R-:W-:Y:S01]  /*4b70*/  VOTEU.ANY UP2, P0 ;  /* 0x0000000000ff7886 */ /* 0x010fe20000040100 */
[----:B------:R-:W-:Y:S11]  /*4b80*/  PLOP3.LUT P0, PT, PT, PT, UP2, 0x80, 0x8 ;  /* 0x000000000008781c */ /* 0x000ff60003f0f028 */
[----:B------:R-:W-:Y:S02]  /*4b90*/  @!UPT UIADD3 URZ, UPT, UPT, URZ, URZ, URZ ;  /* 0x000000fffffff290 */ /* 0x000fe4000fffe0ff */
[----:B--2---:R-:W-:Y:S02]  /*4ba0*/  @P0 SHF.R.U32.HI R0, RZ, 0x10, R5 ;  /* 0x00000010ff000819 */ /* 0x004fe40000011605 */
[----:B------:R-:W-:Y:S02]  /*4bb0*/  @P0 MOV R2, R4 ;  /* 0x0000000400020202 */ /* 0x000fe40000000f00 */
[----:B------:R-:W-:Y:S01]  /*4bc0*/  @P0 R2UR UR4, R0 ;  /* 0x00000000000402ca */ /* 0x000fe200000e0000 */
[----:B------:R-:W-:Y:S01]  /*4bd0*/  VIADD R0, R3, 0x180 ;  /* 0x0000018003007836 */ /* 0x000fe20000000000 */
[----:B------:R-:W-:Y:S02]  /*4be0*/  @P0 LOP3.LUT R4, R5, 0xffff, RZ, 0xc0, !PT ;  /* 0x0000ffff05040812 */ /* 0x000fe400078ec0ff */
[----:B------:R-:W-:Y:S02]  /*4bf0*/  @P0 R2UR UR6, R2 ;  /* 0x00000000020602ca */ /* 0x000fe400000e0000 */
[----:B------:R-:W-:Y:S02]  /*4c00*/  PRMT R0, RZ, 0x654, R0 ;  /* 0x00000654ff007816 */ /* 0x000fe40000000000 */
[----:B------:R-:W-:Y:S02]  /*4c10*/  @P0 R2UR UR5, R4 ;  /* 0x00000000040502ca */ /* 0x000fe400000e0000 */
[----:B------:R2:W-:Y:S03]  /*4c20*/  SYNCS.ARRIVE.TRANS64.RED.A1T0 RZ, [R0+URZ], RZ ;  /* 0x000000ff00ff79a7 */ /* 0x0005e600081004ff */
[----:B------:R-:W-:Y:S04]  /*4c30*/  @UP2 UMOV UR29, UR4 ;  /* 0x00000004001d2c82 */ /* 0x000fe80008000000 */
[----:B------:R-:W-:Y:S04]  /*4c40*/  @UP2 UMOV UR14, UR6 ;  /* 0x00000006000e2c82 */ /* 0x000fe80008000000 */
[----:B------:R-:W-:Y:S01]  /*4c50*/  @UP2 UMOV UR13, UR5 ;  /* 0x00000005000d2c82 */ /* 0x000fe20008000000 */
[----:B------:R-:W-:Y:S05]  /*4c60*/  BRA.U !UP0, `(.L_x_94) ;  /* 0x0000000108c07547 */ /* 0x000fea000b800000 */
[----:B------:R-:W-:Y:S02]  /*4c70*/  UIMAD.WIDE.U32 UR8, UR13, UR35, URZ ;  /* 0x000000230d0872a5 */ /* 0x000fe4000f8e00ff */
[----:B------:R-:W-:Y:S02]  /*4c80*/  UP2UR UR12, UPR, URZ, 0x4 ;  /* 0x00000004ff0c7883 */ /* 0x000fe40008000000 */
[----:B------:R-:W-:Y:S02]  /*4c90*/  UISETP.NE.AND UP2, UPT, UR34, 0x1, UPT ;  /* 0x000000012200788c */ /* 0x000fe4000bf45270 */
[----:B------:R-:W-:Y:S02]  /*4ca0*/  UIMAD.WIDE.U32 UR10, UR14, UR32, URZ ;  /* 0x000000200e0a72a5 */ /* 0x000fe4000f8e00ff */
[----:B------:R-:W-:Y:S02]  /*4cb0*/  USEL UR4, UR37, UR39, !UP2 ;  /* 0x0000002725047287 */ /* 0x000fe4000d000000 */
[----:B------:R-:W-:Y:S02]  /*4cc0*/  UISETP.NE.AND UP0, UPT, UR15, 0x1, UPT ;  /* 0x000000010f00788c */ /* 0x000fe4000bf05270 */
[----:B------:R-:W-:Y:S02]  /*4cd0*/  UP2UR UR20, UPR, URZ, 0x2 ;  /* 0x00000002ff147883 */ /* 0x000fe40008000000 */
[----:B------:R-:W-:Y:S02]  /*4ce0*/  UISETP.NE.AND UP1, UPT, UR42, 0x1, UPT ;  /* 0x000000012a00788c */ /* 0x000fe4000bf25270 */
[----:B-1----:R-:W-:Y:S02]  /*4cf0*/  UIMAD.WIDE.U32 UR16, UR4, UR22, URZ ;  /* 0x00000016041072a5 */ /* 0x002fe4000f8e00ff */
[----:B------:R-:W-:Y:S01]  /*4d00*/  USEL UR7, UR38, UR40, !UP0 ;  /* 0x0000002826077287 */ /* 0x000fe2000c000000 */
[----:B------:R-:W-:Y:S02]  /*4d10*/  UMOV UR5, UR9 ;  /* 0x0000000900057c82 */ /* 0x000fe40008000000 */
[----:B------:R-:W-:Y:S02]  /*4d20*/  USHF.R.U32.HI UR6, URZ, UR43, UR5 ;  /* 0x0000002bff067299 */ /* 0x000fe40008011605 */
[----:B------:R-:W-:Y:S02]  /*4d30*/  UIMAD.WIDE.U32 UR18, UR7, UR22, URZ ;  /* 0x00000016071272a5 */ /* 0x000fe4000f8e00ff */
[----:B------:R-:W-:Y:S02]  /*4d40*/  USEL UR6, UR13, UR6, !UP2 ;  /* 0x000000060d067287 */ /* 0x000fe4000d000000 */
[----:B------:R-:W-:Y:S01]  /*4d50*/  UISETP.NE.AND UP2, UPT, UR12, URZ, UPT ;  /* 0x000000ff0c00728c */ /* 0x000fe2000bf45270 */
[----:B------:R-:W-:Y:S01]  /*4d60*/  UMOV UR5, UR11 ;  /* 0x0000000b00057c82 */ /* 0x000fe20008000000 */
[----:B------:R-:W-:Y:S02]  /*4d70*/  UIMAD.WIDE.U32 UR10, UR6, UR22, URZ ;  /* 0x00000016060a72a5 */ /* 0x000fe4000f8e00ff */
[----:B------:R-:W-:Y:S03]  /*4d80*/  USHF.R.U32.HI UR8, URZ, UR33, UR5 ;  /* 0x00000021ff087299 */ /* 0x000fe60008011605 */
[----:B------:R-:W-:Y:S02]  /*4d90*/  UMOV UR5, UR17 ;  /* 0x0000001100057c82 */ /* 0x000fe40008000000 */
[----:B------:R-:W-:Y:S03]  /*4da0*/  @UP1 USHF.R.U32.HI UR4, URZ, UR23, UR5 ;  /* 0x00000017ff041299 */ /* 0x000fe60008011605 */
[----:B------:R-:W-:Y:S01]  /*4db0*/  UMOV UR5, UR19 ;  /* 0x0000001300057c82 */ /* 0x000fe20008000000 */
[----:B------:R-:W-:Y:S02]  /*4dc0*/  UIMAD UR4, UR42, UR4, URZ ;  /* 0x000000042a0472a4 */ /* 0x000fe4000f8e02ff */
[----:B------:R-:W-:Y:S02]  /*4dd0*/  @UP1 USHF.R.U32.HI UR7, URZ, UR23, UR5 ;  /* 0x00000017ff071299 */ /* 0x000fe40008011605 */
[----:B------:R-:W-:Y:S02]  /*4de0*/  USEL UR5, UR14, UR8, !UP0 ;  /* 0x000000080e057287 */ /* 0x000fe4000c000000 */
[----:B------:R-:W-:Y:S02]  /*4df0*/  UIMAD UR8, UR42, UR7, URZ ;  /* 0x000000072a0872a4 */ /* 0x000fe4000f8e02ff */
[----:B------:R-:W-:Y:S03]  /*4e00*/  UISETP.GE.AND UP0, UPT, UR6, UR4, UPT ;  /* 0x000000040600728c */ /* 0x000fe6000bf06270 */
[----:B------:R-:W-:Y:S01]  /*4e10*/  UMOV UR4, UR11 ;  /* 0x0000000b00047c82 */ /* 0x000fe20008000000 */
[----:B------:R-:W-:Y:S02]  /*4e20*/  UISETP.GE.OR UP0, UPT, UR5, UR8, UP0 ;  /* 0x000000080500728c */ /* 0x000fe40008706670 */
[----:B------:R-:W-:Y:S02]  /*4e30*/  USHF.R.U32.HI UR4, URZ, UR23, UR4 ;  /* 0x00000017ff047299 */ /* 0x000fe40008011604 */
[----:B------:R-:W-:Y:S02]  /*4e40*/  UIMAD.WIDE.U32 UR8, UR5, UR22, URZ ;  /* 0x00000016050872a5 */ /* 0x000fe4000f8e00ff */
[----:B------:R-:W-:Y:S04]  /*4e50*/  USEL UR10, UR6, UR4, !UP1 ;  /* 0x00000004060a7287 */ /* 0x000fe8000c800000 */
[----:B------:R-:W-:Y:S01]  /*4e60*/  UIADD3 UR11, UPT, UPT, -UR10, URZ, URZ ;  /* 0x000000ff0a0b7290 */ /* 0x000fe2000fffe1ff */
[----:B------:R-:W-:Y:S02]  /*4e70*/  @!UP0 UMOV UR4, UR9 ;  /* 0x0000000900048c82 */ /* 0x000fe40008000000 */
[----:B------:R-:W-:Y:S02]  /*4e80*/  @!UP0 USHF.R.U32.HI UR4, URZ, UR23, UR4 ;  /* 0x00000017ff048299 */ /* 0x000fe40008011604 */
[----:B------:R-:W-:Y:S02]  /*4e90*/  UIMAD UR8, UR42, UR11, UR6 ;  /* 0x0000000b2a0872a4 */ /* 0x000fe4000f8e0206 */
[----:B------:R-:W-:Y:S02]  /*4ea0*/  @!UP0 USEL UR4, UR5, UR4, !UP1 ;  /* 0x0000000405048287 */ /* 0x000fe4000c800000 */
[----:B------:R-:W-:Y:S02]  /*4eb0*/  UISETP.NE.AND UP1, UPT, UR20, URZ, UPT ;  /* 0x000000ff1400728c */ /* 0x000fe4000bf25270 */
[----:B------:R-:W-:Y:S02]  /*4ec0*/  @!UP0 UIMAD UR8, UR7, UR8, UR4 ;  /* 0x00000008070882a4 */ /* 0x000fe4000f8e0204 */
[----:B------:R-:W-:Y:S02]  /*4ed0*/  @!UP0 UIADD3 UR9, UPT, UPT, UR10, -UR4, URZ ;  /* 0x800000040a098290 */ /* 0x000fe4000fffe0ff */
[----:B------:R-:W-:Y:S02]  /*4ee0*/  UIADD3 UR4, UPT, UPT, -UR5, URZ, URZ ;  /* 0x000000ff05047290 */ /* 0x000fe4000fffe1ff */
[----:B------:R-:W-:Y:S02]  /*4ef0*/  UIADD3 UR7, UPT, UPT, -UR6, URZ, URZ ;  /* 0x000000ff06077290 */ /* 0x000fe4000fffe1ff */
[----:B------:R-:W-:Y:S02]  /*4f00*/  @!UP0 UIMAD UR6, UR9, UR42, UR5 ;  /* 0x0000002a090682a4 */ /* 0x000fe4000f8e0205 */
[----:B------:R-:W-:Y:S02]  /*4f10*/  UIMAD UR14, UR15, UR4, UR14 ;  /* 0x000000040f0e72a4 */ /* 0x000fe4000f8e020e */
[----:B------:R-:W-:Y:S01]  /*4f20*/  UIMAD UR4, UR34, UR7, UR13 ;  /* 0x00000007220472a4 */ /* 0x000fe2000f8e020d */
[----:B------:R-:W-:Y:S02]  /*4f30*/  @!UP0 UMOV UR5, UR8 ;  /* 0x0000000800058c82 */ /* 0x000fe40008000000 */
[----:B------:R-:W-:Y:S02]  /*4f40*/  UIMAD UR14, UR5, UR15, UR14 ;  /* 0x0000000f050e72a4 */ /* 0x000fe4000f8e020e */
[----:B------:R-:W-:Y:S11]  /*4f50*/  UIMAD UR13, UR6, UR34, UR4 ;  /* 0x00000022060d72a4 */ /* 0x000ff6000f8e0204 */
[----:B------:R-:W-:Y:S01]  /*4f60*/  @!UPT UIADD3 URZ, UPT, UPT, URZ, URZ, URZ ;  /* 0x000000fffffff290 */ /* 0x000fe2000fffe0ff */
.L_x_94:
[----:B------:R-:W3:Y:S01]  /*4f70*/  @!UP3 LDCU.128 UR8, c[0x0][0xb10] ;  /* 0x00016200ff08b7ac */ /* 0x000ee20008000c00 */
[----:B------:R-:W-:Y:S02]  /*4f80*/  ISETP.NE.U32.AND P0, PT, RZ, UR30, PT ;  /* 0x0000001eff007c0c */ /* 0x000fe4000bf05070 */
[----:B------:R-:W-:Y:S02]  /*4f90*/  SHF.L.U32 R2, R11, 0x1f, RZ ;  /* 0x0000001f0b027819 */ /* 0x000fe400000006ff */
[----:B------:R-:W-:Y:S01]  /*4fa0*/  ISETP.NE.AND.EX P0, PT, RZ, UR31, PT, P0 ;  /* 0x0000001fff007c0c */ /* 0x000fe2000bf05300 */
[----:B------:R-:W4:Y:S01]  /*4fb0*/  @!UP3 LDCU UR5, c[0x0][0xb0c] ;  /* 0x00016180ff05b7ac */ /* 0x000f220008000800 */
[----:B---3--:R-:W-:Y:S07]  /*4fc0*/  UIMAD.WIDE.U32 UR6, UR14, UR8, URZ ;  /* 0x000000080e0672a5 */ /* 0x008fee000f8e00ff */
[----:B------:R-:W-:Y:S01]  /*4fd0*/  @!UP3 UMOV UR4, UR7 ;  /* 0x000000070004bc82 */ /* 0x000fe20008000000 */
[----:B----4-:R-:W-:Y:S02]  /*4fe0*/  @!UP3 UISETP.NE.AND UP0, UPT, UR5, 0x1, UPT ;  /* 0x000000010500b88c */ /* 0x010fe4000bf05270 */
[----:B------:R-:W-:Y:S02]  /*4ff0*/  @!UP3 USHF.R.U32.HI UR4, URZ, UR9, UR4 ;  /* 0x00000009ff04b299 */ /* 0x000fe40008011604 */
[----:B------:R-:W-:Y:S02]  /*5000*/  UIMAD.WIDE.U32 UR6, UR13, UR11, URZ ;  /* 0x0000000b0d0672a5 */ /* 0x000fe4000f8e00ff */
[----:B------:R-:W-:Y:S02]  /*5010*/  @!UP3 USEL UR8, UR14, UR4, !UP0 ;  /* 0x000000040e08b287 */ /* 0x000fe4000c000000 */
[----:B------:R-:W-:Y:S03]  /*5020*/  @!UP3 UISETP.NE.AND UP0, UPT, UR10, 0x1, UPT ;  /* 0x000000010a00b88c */ /* 0x000fe6000bf05270 */
[----:B------:R-:W-:Y:S02]  /*5030*/  @!UP3 UMOV UR6, UR7 ;  /* 0x000000070006bc82 */ /* 0x000fe40008000000 */
[----:B------:R-:W3:Y:S02]  /*5040*/  @!UP3 LDCU UR4, c[0x0][0xb20] ;  /* 0x00016400ff04b7ac */ /* 0x000ee40008000800 */
[----:B---3--:R-:W-:Y:S04]  /*5050*/  @!UP3 USHF.R.U32.HI UR6, URZ, UR4, UR6 ;  /* 0x00000004ff06b299 */ /* 0x008fe80008011606 */
[----:B------:R-:W-:Y:S04]  /*5060*/  @!UP3 USEL UR6, UR13, UR6, !UP0 ;  /* 0x000000060d06b287 */ /* 0x000fe8000c000000 */
[----:B------:R-:W-:Y:S02]  /*5070*/  @!UP3 UIADD3 UR4, UPT, UPT, -UR8, UR6, URZ ;  /* 0x000000060804b290 */ /* 0x000fe4000fffe1ff */
[----:B------:R-:W-:Y:S02]  /*5080*/  @!UP3 UIADD3 UR6, UPT, UPT, UR8, -UR6, URZ ;  /* 0x800000060806b290 */ /* 0x000fe4000fffe0ff */
[----:B------:R-:W-:Y:S02]  /*5090*/  @!UP3 UIMAD UR14, UR4, UR5, UR14 ;  /* 0x00000005040eb2a4 */ /* 0x000fe4000f8e020e */
[----:B------:R-:W-:Y:S01]  /*50a0*/  @!UP3 UIMAD UR13, UR6, UR10, UR13 ;  /* 0x0000000a060db2a4 */ /* 0x000fe2000f8e020d */
[----:B------:R-:W-:Y:S11]  /*50b0*/  BRA.U UP4, `(.L_x_95) ;  /* 0x0000000104107547 */ /* 0x000ff6000b800000 */
[----:B------:R-:W-:Y:S04]  /*50c0*/  MOV R3, UR41 ;  /* 0x0000002900037c02 */ /* 0x000fe80008000f00 */
[----:B------:R-:W-:Y:S04]  /*50d0*/  SHF.L.U32 R3, R3, 0x1f, RZ ;  /* 0x0000001f03037819 */ /* 0x000fe800000006ff */
[----:B------:R-:W3:Y:S02]  /*50e0*/  SYNCS.PHASECHK.TRANS64.TRYWAIT P1, [UR21+0x168], R3 ;  /* 0x00016803ff0075a7 */ /* 0x000ee40008021115 */
[----:B---3--:R-:W-:Y:S05]  /*50f0*/  @!P1 BRA `(.L_x_96) ;  /* 0x00000038001c9947 */ /* 0x008fea0003800000 */
.L_x_95:
[----:B------:R-:W-:Y:S05]  /*5100*/  BRA.U !UP6, `(.L_x_97) ;  /* 0x000000010e387547 */ /* 0x000fea000b800000 */
[----:B------:R-:W-:Y:S01]  /*5110*/  UPLOP3.LUT UP1, UPT, UPT, UPT, UP5, 0x80, 0x8 ;  /* 0x000000000008789c */ /* 0x000fe20003f2f050 */
[----:B--2---:R-:W-:Y:S01]  /*5120*/  HFMA2 R0, -RZ, RZ, 0, 5.9604644775390625e-08 ;  /* 0x00000001ff007431 */ /* 0x004fe200000001ff */
[----:B------:R-:W2:Y:S01]  /*5130*/  LDCU.64 UR8, c[0x0][0x358] ;  /* 0x00006b00ff0877ac */ /* 0x000ea20008000a00 */
[----:B------:R-:W-:Y:S03]  /*5140*/  IMAD.MOV.U32 R112, RZ, RZ, 0x1 ;  /* 0x00000001ff707424 */ /* 0x000fe600078e00ff */
[----:B------:R-:W-:Y:S05]  /*5150*/  PLOP3.LUT P1, PT, PT, PT, UP1, 0x80, 0x8 ;  /* 0x000000000008781c */ /* 0x000fea0003f2f018 */
[----:B------:R-:W3:Y:S01]  /*5160*/  @UP1 LDCU.64 UR4, c[0x0][0x888] ;  /* 0x00011100ff0417ac */ /* 0x000ee20008000a00 */
[----:B------:R-:W-:Y:S07]  /*5170*/  @UP1 UIMAD UR6, UR36, UR30, URZ ;  /* 0x0000001e240612a4 */ /* 0x000fee000f8e02ff */
[----:B------:R-:W-:Y:S01]  /*5180*/  @!P1 PRMT R112, R0, 0x7610, R112 ;  /* 0x0000761000709816 */ /* 0x000fe20000000070 */
[----:B---3--:R-:W-:Y:S06]  /*5190*/  @UP1 UIMAD.WIDE UR4, UR6, 0x4, UR4 ;  /* 0x00000004060418a5 */ /* 0x008fec000f8e0204 */
[----:B-----5:R-:W-:Y:S01]  /*51a0*/  IMAD.U32 R58, RZ, RZ, UR4 ;  /* 0x00000004ff3a7e24 */ /* 0x020fe2000f8e00ff */
[----:B------:R-:W-:Y:S04]  /*51b0*/  MOV R59, UR5 ;  /* 0x00000005003b7c02 */ /* 0x000fe80008000f00 */
[----:B------:R-:W3:Y:S01]  /*51c0*/  @!UP1 LDCU UR4, c[0x0][0x880] ;  /* 0x00011000ff0497ac */ /* 0x000ee20008000800 */
[----:B--2---:R4:W5:Y:S02]  /*51d0*/  @P1 LDG.E R58, desc[UR8][R58.64] ;  /* 0x000000083a3a1981 */ /* 0x004964000c1e1900 */
[----:B---34-:R-:W-:Y:S07]  /*51e0*/  @!P1 IMAD.U32 R58, RZ, RZ, UR4 ;  /* 0x00000004ff3a9e24 */ /* 0x018fee000f8e00ff */
.L_x_97:
[----:B-----5:R-:W-:Y:S01]  /*51f0*/  @!P0 ISETP.EQ.AND P2, PT, R58, RZ, PT ;  /* 0x000000ff3a00820c */ /* 0x020fe20003f42270 */
[----:B------:R-:W-:Y:S01]  /*5200*/  @!UPT UIADD3 URZ, UPT, UPT, URZ, URZ, URZ ;  /* 0x000000fffffff290 */ /* 0x000fe2000fffe0ff */
[----:B------:R-:W-:Y:S11]  /*5210*/  @!P0 BRA `(.L_x_98) ;  /* 0x0000000000148947 */ /* 0x000ff60003800000 */
[----:B------:R-:W-:Y:S02]  /*5220*/  LOP3.LUT P0, RZ, R112, 0xff, RZ, 0xc0, !PT ;  /* 0x000000ff70ff7812 */ /* 0x000fe4000780c0ff */
[----:B------:R-:W-:Y:S04]  /*5230*/  PLOP3.LUT P2, PT, PT, PT, UP1, 0x80, 0x8 ;  /* 0x000000000008781c */ /* 0x000fe80003f4f018 */
[----:B------:R-:W-:Y:S07]  /*5240*/  PLOP3.LUT P2, PT, P2, PT, PT, 0x8, 0x80 ;  /* 0x000000000080781c */ /* 0x000fee000174e170 */
[----:B------:R-:W-:Y:S11]  /*5250*/  @P0 ISETP.EQ.AND P2, PT, R58, RZ, PT ;  /* 0x000000ff3a00020c */ /* 0x000ff60003f42270 */
[----:B------:R-:W-:Y:S02]  /*5260*/  @!UPT UIADD3 URZ, UPT, UPT, URZ, URZ, URZ ;  /* 0x000000fffffff290 */ /* 0x000fe4000fffe0ff */
.L_x_98:
[----:B------:R-:W3:Y:S01]  /*5270*/  SYNCS.PHASECHK.TRANS64.TRYWAIT P0, [UR21+0x158], R2 ;  /* 0x00015802ff0075a7 */ /* 0x000ee20008001115 */
[----:B------:R-:W-:Y:S02]  /*5280*/  ELECT P1, URZ, PT ;  /* 0x0000000000ff782f */ /* 0x000fe40003820000 */
[----:B------:R-:W-:Y:S01]  /*5290*/  IADD3 R10, PT, PT, R10, 0x1, RZ ;  /* 0x000000010a0a7810 */ /* 0x000fe20007ffe0ff */
[----:B---3--:R-:W-:Y:S10]  /*52a0*/  @!P0 BRA `(.L_x_99) ;  /* 0x0000003400c88947 */ /* 0x008ff40003800000 */
.L_x_186:
[----:B------:R-:W-:Y:S01]  /*52b0*/  UPLOP3.LUT UP4, UPT, UPT, UPT, UPT, 0x80, 0x8 ;  /* 0x000000000008789c */ /* 0x000fe20003f8f070 */
[----:B------:R-:W-:Y:S01]  /*52c0*/  PLOP3.LUT P1, PT, P2, P1, PT, 0xf2, 0x2f ;  /* 0x00000000002f781c */ /* 0x000fe20001723e72 */
[----:B------:R-:W-:Y:S01]  /*52d0*/  UMOV UR6, 0x0 ;  /* 0x0000000000067882 */ /* 0x000fe20000000000 */
[----:B------:R-:W-:Y:S01]  /*52e0*/  UMOV UR7, 0x10000000 ;  /* 0x1000000000077882 */ /* 0x000fe20000000000 */
[----:B------:R-:W-:Y:S01]  /*52f0*/  UMOV UR28, UR36 ;  /* 0x00000024001c7c82 */ /* 0x000fe20008000000 */
[----:B------:R-:W-:Y:S01]  /*5300*/  UMOV UR20, UR36 ;  /* 0x0000002400147c82 */ /* 0x000fe20008000000 */
[----:B------:R-:W-:Y:S01]  /*5310*/  UMOV UR12, UR36 ;  /* 0x00000024000c7c82 */ /* 0x000fe20008000000 */
[----:B------:R-:W-:Y:S01]  /*5320*/  LOP3.LUT R11, R11, 0x1, RZ, 0x3c, !PT ;  /* 0x000000010b0b7812 */ /* 0x000fe200078e3cff */
[----:B------:R-:W-:Y:S06]  /*5330*/  UMOV UR36, UR29 ;  /* 0x0000001d00247c82 */ /* 0x000fec0008000000 */
[----:B--2---:R-:W-:Y:S01]  /*5340*/  @!P1 IADD3 R2, P0, PT, R12, 0x580, RZ ;  /* 0x000005800c029810 */ /* 0x004fe20007f1e0ff */
[----:B------:R-:W-:Y:S03]  /*5350*/  VOTEU.ALL UP0, P1 ;  /* 0x0000000000ff7886 */ /* 0x000fe60000800000 */
[----:B------:R-:W-:Y:S01]  /*5360*/  @!P1 R2UR UR5, R2 ;  /* 0x00000000020592ca */ /* 0x000fe200000e0000 */
[----:B------:R-:W-:Y:S01]  /*5370*/  @!P1 IMAD.X R0, RZ, RZ, R13, P0 ;  /* 0x000000ffff009224 */ /* 0x000fe200000e060d */
[----:B------:R-:W-:Y:S01]  /*5380*/  @!UP0 UIMAD UR26, UR45, 0x60, URZ ;  /* 0x000000602d1a88a4 */ /* 0x000fe2000f8e02ff */
[----:B------:R-:W-:Y:S01]  /*5390*/  ISETP.NE.AND P0, PT, R10, 0x2, PT ;  /* 0x000000020a00780c */ /* 0x000fe20003f05270 */
[----:B------:R-:W-:Y:S02]  /*53a0*/  @!UP0 USHF.L.U32 UR27, UR46, 0x6, URZ ;  /* 0x000000062e1b8899 */ /* 0x000fe400080006ff */
[----:B------:R-:W-:Y:S01]  /*53b0*/  @!P1 R2UR UR4, R0 ;  /* 0x00000000000492ca */ /* 0x000fe200000e0000 */
[----:B------:R-:W-:Y:S01]  /*53c0*/  @!UP0 UIADD3 UR24, UPT, UPT, UR21, 0x300, URZ ;  /* 0x0000030015188890 */ /* 0x000fe2000fffe0ff */
[----:B------:R-:W-:Y:S01]  /*53d0*/  SEL R0, RZ, 0x1, P0 ;  /* 0x00000001ff007807 */ /* 0x000fe20000000000 */
[----:B------:R-:W-:Y:S01]  /*53e0*/  @!UP0 UIADD3 UR25, UPT, UPT, UR21, 0x150, URZ ;  /* 0x0000015015198890 */ /* 0x000fe2000fffe0ff */
[----:B------:R-:W-:Y:S01]  /*53f0*/  SEL R10, R10, RZ, P0 ;  /* 0x000000ff0a0a7207 */ /* 0x000fe20000000000 */
[----:B------:R-:W-:Y:S01]  /*5400*/  @!UP0 UIADD3 UR16, UPT, UPT, UR21, 0xb00, URZ ;  /* 0x00000b0015108890 */ /* 0x000fe2000fffe0ff */
[----:B------:R-:W-:Y:S01]  /*5410*/  LOP3.LUT R9, R9, R0, RZ, 0x3c, !PT ;  /* 0x0000000009097212 */ /* 0x000fe200078e3cff */
[----:B------:R-:W-:Y:S01]  /*5420*/  IMAD.U32 R2, RZ, RZ, UR5 ;  /* 0x00000005ff027e24 */ /* 0x000fe2000f8e00ff */
[----:B------:R-:W-:Y:S02]  /*5430*/  @!UP0 UIADD3 UR8, UPT, UPT, UR21, 0x1300, URZ ;  /* 0x0000130015088890 */ /* 0x000fe4000fffe0ff */
[----:B------:R-:W-:Y:S02]  /*5440*/  @!UP0 UIADD3 UR18, UPT, UPT, UR26, 0x20, URZ ;  /* 0x000000201a128890 */ /* 0x000fe4000fffe0ff */
[----:B------:R-:W-:Y:S01]  /*5450*/  @!UP0 UIADD3 UR10, UPT, UPT, UR26, 0x40, URZ ;  /* 0x000000401a0a8890 */ /* 0x000fe2000fffe0ff */
[----:B------:R-:W-:Y:S01]  /*5460*/  IMAD.U32 R3, RZ, RZ, UR4 ;  /* 0x00000004ff037e24 */ /* 0x000fe2000f8e00ff */
[----:B------:R-:W-:Y:S01]  /*5470*/  @!P1 R2UR UR4, R2 ;  /* 0x00000000020492ca */ /* 0x000fe200000e0000 */
[----:B------:R-:W-:Y:S01]  /*5480*/  VOTEU.ALL UP0, P1 ;  /* 0x0000000000ff7886 */ /* 0x000fe20000800000 */
[----:B------:R-:W-:Y:S01]  /*5490*/  UMOV UR17, UR25 ;  /* 0x0000001900117c82 */ /* 0x000fe20008000000 */
[----:B------:R-:W-:Y:S01]  /*54a0*/  UMOV UR19, UR27 ;  /* 0x0000001b00137c82 */ /* 0x000fe20008000000 */
[----:B------:R-:W-:Y:S01]  /*54b0*/  @!P1 R2UR UR5, R3 ;  /* 0x00000000030592ca */ /* 0x000fe200000e0000 */
[----:B------:R-:W-:Y:S01]  /*54c0*/  UMOV UR9, UR25 ;  /* 0x0000001900097c82 */ /* 0x000fe20008000000 */
[----:B------:R-:W-:Y:S01]  /*54d0*/  UMOV UR11, UR27 ;  /* 0x0000001b000b7c82 */ /* 0x000fe20008000000 */
[----:B------:R-:W-:Y:S02]  /*54e0*/  UIADD3 UR45, UPT, UPT, UR13, UR57, URZ ;  /* 0x000000390d2d7290 */ /* 0x000fe4000fffe0ff */
[----:B------:R-:W-:Y:S08]  /*54f0*/  UIADD3 UR46, UPT, UPT, UR14, UR60, URZ ;  /* 0x0000003c0e2e7290 */ /* 0x000ff0000fffe0ff */
[----:B------:R2:W-:Y:S01]  /*5500*/  @!UP0 UTMALDG.3D [UR24], [UR4], desc[UR6] ;  /* 0x00000618040085b4 */ /* 0x0005e20008011000 */
[----:B------:R-:W-:Y:S05]  /*5510*/  VOTEU.ALL UP0, P1 ;  /* 0x0000000000ff7886 */ /* 0x000fea0000800000 */
[----:B------:R2:W-:Y:S01]  /*5520*/  @!UP0 UTMALDG.3D [UR16], [UR4], desc[UR6] ;  /* 0x00000610040085b4 */ /* 0x0005e20008011000 */
[----:B------:R-:W-:Y:S05]  /*5530*/  VOTEU.ALL UP0, P1 ;  /* 0x0000000000ff7886 */ /* 0x000fea0000800000 */
[----:B------:R2:W-:Y:S01]  /*5540*/  @!UP0 UTMALDG.3D [UR8], [UR4], desc[UR6] ;  /* 0x00000608040085b4 */ /* 0x0005e20008011000 */
[----:B------:R2:W-:Y:S01]  /*5550*/  @!P1 SYNCS.ARRIVE.TRANS64.RED.A0TR RZ, [UR21+0x150], R8 ;  /* 0x00015008ffff99a7 */ /* 0x0005e20008300415 */
[----:B------:R-:W-:Y:S01]  /*5560*/  SYNCS.ARRIVE.TRANS64.RED.A1T0 RZ, [UR48], RZ ;  /* 0x000000ffffff79a7 */ /* 0x000fe20008100430 */
[----:B------:R-:W-:Y:S05]  /*5570*/  BRA.U UP2, `(.L_x_100) ;  /* 0xfffffff502407547 */ /* 0x000fea000b83ffff */
[----:B------:R-:W-:Y:S07]  /*5580*/  MOV R0, UR21 ;  /* 0x0000001500007c02 */ /* 0x000fee0008000f00 */
.L_x_101:
[----:B---3--:R-:W-:-:S04]  /*5590*/  SHF.L.U32 R2, R11, 0x1f, RZ ;  /* 0x0000001f0b027819 */ /* 0x008fc800000006ff */
[----:B------:R3:W4:Y:S03]  /*55a0*/  SYNCS.PHASECHK.TRANS64.TRYWAIT P0, [R0+URZ+0x158], R2 ;  /* 0x00015802000075a7 */ /* 0x00072600080011ff */
[----:B----4-:R-:W-:Y:S05]  /*55b0*/  @!P0 NANOSLEEP.SYNCS 0x989680 ;  /* 0x009896800000895d */ /* 0x010fea0003900000 */
[----:B------:R-:W4:Y:S02]  /*55c0*/  @!P0 SYNCS.PHASECHK.TRANS64 P0, [R0+URZ+0x158], R2 ;  /* 0x00015802000085a7 */ /* 0x000f2400080010ff */
[----:B-12-4-:R-:W-:Y:S05]  /*55d0*/  @P0 EXIT ;  /* 0x000000000000094d */ /* 0x016fea0003800000 */
[----:B------:R-:W-:Y:S05]  /*55e0*/  BRA `(.L_x_101) ;  /* 0xfffffffc00e87947 */ /* 0x000fea000383ffff */
.L_x_92:
[----:B------:R-:W-:-:S06]  /*55f0*/  UISETP.GE.AND UP0, UPT, UR20, 0x4, UPT ;  /* 0x000000041400788c */ /* 0x000fcc000bf06270 */
[----:B------:R-:W-:-:S13]  /*5600*/  PLOP3.LUT P0, PT, PT, PT, UP0, 0x80, 0x8 ;  /* 0x000000000008781c */ /* 0x000fda0003f0f008 */
[----:B-1----:R-:W-:Y:S05]  /*5610*/  @!P0 EXIT ;  /* 0x000000000000894d */ /* 0x002fea0003800000 */
[----:B------:R-:W-:Y:S01]  /*5620*/  BAR.SYNC.DEFER_BLOCKING 0x6, 0xa0 ;  /* 0x0182800000007b1d */ /* 0x000fe20000010000 */
[C---:B------:R-:W-:Y:S01]  /*5630*/  IMAD.SHL.U32 R6, R110.reuse, 0x20, RZ ;  /* 0x000000206e067824 */ /* 0x040fe200078e00ff */
[----:B------:R-:W-:Y:S01]  /*5640*/  CS2R R116, SRZ ;  /* 0x0000000000747805 */ /* 0x000fe2000001ff00 */
[C---:B------:R-:W-:Y:S01]  /*5650*/  IMAD.SHL.U32 R111, R110.reuse, 0x10, RZ ;  /* 0x000000106e6f7824 */ /* 0x040fe200078e00ff */
[----:B------:R-:W-:Y:S01]  /*5660*/  CS2R R114, SRZ ;  /* 0x0000000000727805 */ /* 0x000fe2000001ff00 */
[----:B------:R-:W-:Y:S01]  /*5670*/  IMAD.SHL.U32 R3, R110, 0x4, RZ ;  /* 0x000000046e037824 */ /* 0x000fe200078e00ff */
[----:B------:R-:W-:Y:S02]  /*5680*/  UMOV UR44, 0x400 ;  /* 0x00000400002c7882 */ /* 0x000fe40000000000 */
[----:B------:R-:W1:Y:S01]  /*5690*/  LDC.64 R102, c[0x0][0x888] ;  /* 0x00022200ff667b82 */ /* 0x000e620000000a00 */
[----:B------:R-:W-:Y:S01]  /*56a0*/  ULEA UR44, UR48, UR44, 0x18 ;  /* 0x0000002c302c7291 */ /* 0x000fe2000f8ec0ff */
[----:B------:R-:W-:Y:S01]  /*56b0*/  LOP3.LUT R2, R6, 0x80, RZ, 0xc0, !PT ;  /* 0x0000008006027812 */ /* 0x000fe200078ec0ff */
[----:B------:R-:W-:Y:S01]  /*56c0*/  IMAD.MOV.U32 R56, RZ, RZ, RZ ;  /* 0x000000ffff387224 */ /* 0x000fe200078e00ff */
[----:B------:R-:W-:Y:S01]  /*56d0*/  LOP3.LUT R111, R111, 0x600, RZ, 0xc0, !PT ;  /* 0x000006006f6f7812 */ /* 0x000fe200078ec0ff */
[----:B------:R-:W-:Y:S01]  /*56e0*/  UIADD3 UR4, UPT, UPT, UR44, 0x1b00, URZ ;  /* 0x00001b002c047890 */ /* 0x000fe2000fffe0ff */
[----:B------:R-:W-:Y:S01]  /*56f0*/  LOP3.LUT R2, R2, 0x10, R110, 0xf8, !PT ;  /* 0x0000001002027812 */ /* 0x000fe200078ef86e */
[----:B------:R-:W2:Y:S01]  /*5700*/  LDCU UR50, c[0x0][0x370] ;  /* 0x00006e00ff3277ac */ /* 0x000ea20008000800 */
[----:B------:R-:W3:Y:S01]  /*5710*/  LDC.64 R108, c[0x0][0x890] ;  /* 0x00022400ff6c7b82 */ /* 0x000ee20000000a00 */
[----:B------:R-:W-:-:S02]  /*5720*/  LOP3.LUT R111, R111, 0x60, R6, 0xf8, !PT ;  /* 0x000000606f6f7812 */ /* 0x000fc400078ef806 */
[----:B------:R-:W-:Y:S01]  /*5730*/  LOP3.LUT R3, R2, 0x10, R3, 0x78, !PT ;  /* 0x0000001002037812 */ /* 0x000fe200078e7803 */
[----:B------:R-:W-:Y:S01]  /*5740*/  IMAD.U32 R2, R110, 0x10000, RZ ;  /* 0x000100006e027824 */ /* 0x000fe200078e00ff */
[----:B------:R-:W-:Y:S01]  /*5750*/  LOP3.LUT R111, R111, 0x100, R6, 0xf8, !PT ;  /* 0x000001006f6f7812 */ /* 0x000fe200078ef806 */
[----:B------:R-:W-:Y:S01]  /*5760*/  IMAD.U32 R118, RZ, RZ, UR4 ;  /* 0x00000004ff767e24 */ /* 0x000fe2000f8e00ff */
[----:B------:R-:W4:Y:S01]  /*5770*/  LDCU.64 UR62, c[0x0][0x348] ;  /* 0x00006900ff3e77ac */ /* 0x000f220008000a00 */
[----:B------:R-:W1:Y:S01]  /*5780*/  LDC.64 R100, c[0x0][0x8b0] ;  /* 0x00022c00ff647b82 */ /* 0x000e620000000a00 */
[----:B------:R-:W2:Y:S01]  /*5790*/  LDS R0, [UR44+0x220] ;  /* 0x0002202cff007984 */ /* 0x000ea20008000800 */
[----:B------:R-:W-:Y:S01]  /*57a0*/  LOP3.LUT R2, R2, 0x600000, RZ, 0xc0, !PT ;  /* 0x0060000002027812 */ /* 0x000fe200078ec0ff */
[----:B------:R-:W1:Y:S01]  /*57b0*/  LDCU UR43, c[0x0][0xb0c] ;  /* 0x00016180ff2b77ac */ /* 0x000e620008000800 */
[----:B------:R-:W-:Y:S01]  /*57c0*/  LOP3.LUT R111, R111, R3, RZ, 0xfc, !PT ;  /* 0x000000036f6f7212 */ /* 0x000fe200078efcff */
[----:B------:R-:W1:Y:S03]  /*57d0*/  LDCU UR39, c[0x0][0xb30] ;  /* 0x00016600ff2777ac */ /* 0x000e660008000800 */
[----:B------:R-:W1:Y:S01]  /*57e0*/  LDC.64 R98, c[0x0][0x8a8] ;  /* 0x00022a00ff627b82 */ /* 0x000e620000000a00 */
[----:B------:R-:W1:Y:S01]  /*57f0*/  LDCU.64 UR58, c[0x0][0x888] ;  /* 0x00011100ff3a77ac */ /* 0x000e620008000a00 */
[----:B------:R-:W1:Y:S01]  /*5800*/  LDCU.64 UR40, c[0x0][0xb28] ;  /* 0x00016500ff2877ac */ /* 0x000e620008000a00 */
[----:B------:R-:W1:Y:S01]  /*5810*/  LDCU.128 UR52, c[0x0][0xb10] ;  /* 0x00016200ff3477ac */ /* 0x000e620008000c00 */
[----:B------:R-:W1:Y:S01]  /*5820*/  LDCU UR49, c[0x0][0x374] ;  /* 0x00006e80ff3177ac */ /* 0x000e620008000800 */
[----:B------:R-:W-:Y:S01]  /*5830*/  UIADD3 UR56, UPT, UPT, UR44, 0x300, URZ ;  /* 0x000003002c387890 */ /* 0x000fe2000fffe0ff */
[----:B--234-:R-:W-:-:S11]  /*5840*/  IMAD.IADD R2, R0, 0x1, R2 ;  /* 0x0000000100027824 */ /* 0x01cfd600078e0202 */
.L_x_121:
[----:B------:R-:W-:Y:S02]  /*5850*/  LEA R8, R114, UR44, 0x3 ;  /* 0x0000002c72087c11 */ /* 0x000fe4000f8e18ff */
[----:B------:R-:W-:Y:S02]  /*5860*/  SHF.L.U32 R0, R116, 0x1f, RZ ;  /* 0x0000001f74007819 */ /* 0x000fe400000006ff */
[----:B-1----:R-:W-:Y:S02]  /*5870*/  LEA R4, R114, UR44, 0x4 ;  /* 0x0000002c72047c11 */ /* 0x002fe4000f8e20ff */
[----:B--2---:R-:W2:Y:S02]  /*5880*/  SYNCS.PHASECHK.TRANS64.TRYWAIT P0, [R8+URZ+0x170], R0 ;  /* 0x00017000080075a7 */ /* 0x004ea400080011ff */
[----:B--2---:R-:W-:Y:S05]  /*5890*/  @!P0 BRA `(.L_x_102) ;  /* 0x0000003000648947 */ /* 0x004fea0003800000 */
.L_x_187:
        /* <DEDUP_REMOVED lines=11> */
[----:B------:R-:W-:Y:S01]  /*5950*/  PLOP3.LUT P0, PT, PT, PT, UP1, 0x80, 0x8 ;  /* 0x000000000008781c */ /* 0x000fe20003f0f018 */
[----:B------:R-:W-:Y:S11]  /*5960*/  UP2UR UR47, UPR, URZ, 0x2 ;  /* 0x00000002ff2f7883 */ /* 0x000ff60008000000 */
[----:B------:R-:W-:Y:S01]  /*5970*/  @!UPT UIADD3 URZ, UPT, UPT, URZ, URZ, URZ ;  /* 0x000000fffffff290 */ /* 0x000fe2000fffe0ff */
        /* <DEDUP_REMOVED lines=13> */
[----:B------:R-:W3:Y:S01]  /*5a50*/  LDCU UR12, c[0x0][0xb20] ;  /* 0x00016400ff0c77ac */ /* 0x000ee20008000800 */
[----:B-1----:R-:W-:Y:S02]  /*5a60*/  UIMAD.WIDE.U32 UR4, UR49, UR55, URZ ;  /* 0x00000037310472a5 */ /* 0x002fe4000f8e00ff */
[----:B------:R-:W-:Y:S02]  /*5a70*/  UIMAD.WIDE.U32 UR6, UR50, UR52, URZ ;  /* 0x00000034320672a5 */ /* 0x000fe4000f8e00ff */
[----:B------:R-:W-:Y:S02]  /*5a80*/  UISETP.NE.AND UP0, UPT, UR54, 0x1, UPT ;  /* 0x000000013600788c */ /* 0x000fe4000bf05270 */
[----:B------:R-:W-:Y:S02]  /*5a90*/  UIMAD.WIDE.U32 UR8, UR37, UR55, URZ ;  /* 0x00000037250872a5 */ /* 0x000fe4000f8e00ff */
[----:B------:R-:W-:Y:S02]  /*5aa0*/  UIMAD.WIDE.U32 UR10, UR38, UR52, URZ ;  /* 0x00000034260a72a5 */ /* 0x000fe4000f8e00ff */
[----:B------:R-:W-:Y:S02]  /*5ab0*/  UISETP.NE.AND UP1, UPT, UR43, 0x1, UPT ;  /* 0x000000012b00788c */ /* 0x000fe4000bf25270 */
[----:B------:R-:W-:Y:S01]  /*5ac0*/  UISETP.NE.AND UP2, UPT, UR42, 0x1, UPT ;  /* 0x000000012a00788c */ /* 0x000fe2000bf45270 */
[----:B------:R-:W-:Y:S02]  /*5ad0*/  UMOV UR4, UR5 ;  /* 0x0000000500047c82 */ /* 0x000fe40008000000 */
[----:B---3--:R-:W-:Y:S03]  /*5ae0*/  USHF.R.U32.HI UR5, URZ, UR12, UR4 ;  /* 0x0000000cff057299 */ /* 0x008fe60008011604 */
[----:B------:R-:W-:Y:S02]  /*5af0*/  UMOV UR4, UR7 ;  /* 0x0000000700047c82 */ /* 0x000fe40008000000 */
[----:B------:R-:W-:Y:S02]  /*5b00*/  USHF.R.U32.HI UR7, URZ, UR53, UR4 ;  /* 0x00000035ff077299 */ /* 0x000fe40008011604 */
[----:B------:R-:W-:Y:S02]  /*5b10*/  USEL UR4, UR49, UR5, !UP0 ;  /* 0x0000000531047287 */ /* 0x000fe4000c000000 */
[----:B------:R-:W-:Y:S01]  /*5b20*/  USEL UR7, UR50, UR7, !UP1 ;  /* 0x0000000732077287 */ /* 0x000fe2000c800000 */
[----:B------:R-:W-:Y:S01]  /*5b30*/  UMOV UR5, UR9 ;  /* 0x0000000900057c82 */ /* 0x000fe20008000000 */
[----:B------:R-:W-:Y:S02]  /*5b40*/  UIMAD.WIDE.U32 UR8, UR4, UR40, URZ ;  /* 0x00000028040872a5 */ /* 0x000fe4000f8e00ff */
[----:B------:R-:W-:Y:S03]  /*5b50*/  USHF.R.U32.HI UR6, URZ, UR12, UR5 ;  /* 0x0000000cff067299 */ /* 0x000fe60008011605 */
[----:B------:R-:W-:Y:S01]  /*5b60*/  UMOV UR5, UR11 ;  /* 0x0000000b00057c82 */ /* 0x000fe20008000000 */
[----:B------:R-:W-:Y:S02]  /*5b70*/  UIMAD.WIDE.U32 UR10, UR7, UR40, URZ ;  /* 0x00000028070a72a5 */ /* 0x000fe4000f8e00ff */
[----:B------:R-:W-:Y:S02]  /*5b80*/  USHF.R.U32.HI UR12, URZ, UR53, UR5 ;  /* 0x00000035ff0c7299 */ /* 0x000fe40008011605 */
[----:B------:R-:W-:Y:S01]  /*5b90*/  USEL UR6, UR37, UR6, !UP0 ;  /* 0x0000000625067287 */ /* 0x000fe2000c000000 */
[----:B------:R-:W-:Y:S02]  /*5ba0*/  UMOV UR5, UR9 ;  /* 0x0000000900057c82 */ /* 0x000fe40008000000 */
[----:B------:R-:W-:Y:S01]  /*5bb0*/  UMOV UR10, UR11 ;  /* 0x0000000b000a7c82 */ /* 0x000fe20008000000 */
[----:B------:R-:W-:Y:S02]  /*5bc0*/  @UP2 USHF.R.U32.HI UR4, URZ, UR41, UR5 ;  /* 0x00000029ff042299 */ /* 0x000fe40008011605 */
[----:B------:R-:W-:Y:S02]  /*5bd0*/  @UP2 USHF.R.U32.HI UR7, URZ, UR41, UR10 ;  /* 0x00000029ff072299 */ /* 0x000fe4000801160a */
[----:B------:R-:W-:Y:S02]  /*5be0*/  UIMAD UR4, UR42, UR4, URZ ;  /* 0x000000042a0472a4 */ /* 0x000fe4000f8e02ff */
[----:B------:R-:W-:Y:S02]  /*5bf0*/  UIMAD.WIDE.U32 UR10, UR6, UR40, URZ ;  /* 0x00000028060a72a5 */ /* 0x000fe4000f8e00ff */
[----:B------:R-:W-:Y:S02]  /*5c00*/  USEL UR5, UR38, UR12, !UP1 ;  /* 0x0000000c26057287 */ /* 0x000fe4000c800000 */
[----:B------:R-:W-:Y:S02]  /*5c10*/  UIMAD UR8, UR42, UR7, URZ ;  /* 0x000000072a0872a4 */ /* 0x000fe4000f8e02ff */
[----:B------:R-:W-:Y:S03]  /*5c20*/  UISETP.GE.AND UP0, UPT, UR6, UR4, UPT ;  /* 0x000000040600728c */ /* 0x000fe6000bf06270 */
[----:B------:R-:W-:Y:S01]  /*5c30*/  UMOV UR4, UR11 ;  /* 0x0000000b00047c82 */ /* 0x000fe20008000000 */
[----:B------:R-:W-:Y:S02]  /*5c40*/  UISETP.GE.OR UP0, UPT, UR5, UR8, UP0 ;  /* 0x000000080500728c */ /* 0x000fe40008706670 */
[----:B------:R-:W-:Y:S02]  /*5c50*/  USHF.R.U32.HI UR4, URZ, UR41, UR4 ;  /* 0x00000029ff047299 */ /* 0x000fe40008011604 */
[----:B------:R-:W-:Y:S02]  /*5c60*/  UIMAD.WIDE.U32 UR8, UR5, UR40, URZ ;  /* 0x00000028050872a5 */ /* 0x000fe4000f8e00ff */
[----:B------:R-:W-:Y:S02]  /*5c70*/  USEL UR11, UR6, UR4, !UP2 ;  /* 0x00000004060b7287 */ /* 0x000fe4000d000000 */
[----:B------:R-:W-:Y:S02]  /*5c80*/  UIADD3 UR8, UPT, UPT, -UR5, URZ, URZ ;  /* 0x000000ff05087290 */ /* 0x000fe4000fffe1ff */
[----:B------:R-:W-:Y:S01]  /*5c90*/  UIADD3 UR10, UPT, UPT, -UR11, URZ, URZ ;  /* 0x000000ff0b0a7290 */ /* 0x000fe2000fffe1ff */
[----:B------:R-:W-:Y:S01]  /*5ca0*/  @!UP0 UMOV UR4, UR9 ;  /* 0x0000000900048c82 */ /* 0x000fe20008000000 */
[----:B------:R-:W-:Y:S02]  /*5cb0*/  UIADD3 UR9, UPT, UPT, -UR6, URZ, URZ ;  /* 0x000000ff06097290 */ /* 0x000fe4000fffe1ff */
[----:B------:R-:W-:Y:S02]  /*5cc0*/  @!UP0 USHF.R.U32.HI UR4, URZ, UR41, UR4 ;  /* 0x00000029ff048299 */ /* 0x000fe40008011604 */
[----:B------:R-:W-:Y:S02]  /*5cd0*/  UIMAD UR10, UR42, UR10, UR6 ;  /* 0x0000000a2a0a72a4 */ /* 0x000fe4000f8e0206 */
[----:B------:R-:W-:Y:S04]  /*5ce0*/  @!UP0 USEL UR4, UR5, UR4, !UP2 ;  /* 0x0000000405048287 */ /* 0x000fe8000d000000 */
[----:B------:R-:W-:Y:S02]  /*5cf0*/  @!UP0 UIMAD UR10, UR7, UR10, UR4 ;  /* 0x0000000a070a82a4 */ /* 0x000fe4000f8e0204 */
[----:B------:R-:W-:Y:S02]  /*5d00*/  @!UP0 UIADD3 UR11, UPT, UPT, UR11, -UR4, URZ ;  /* 0x800000040b0b8290 */ /* 0x000fe4000fffe0ff */
[----:B------:R-:W-:Y:S02]  /*5d10*/  UIMAD UR7, UR43, UR8, UR38 ;  /* 0x000000082b0772a4 */ /* 0x000fe4000f8e0226 */
[----:B------:R-:W-:Y:S02]  /*5d20*/  @!UP0 UIMAD UR6, UR11, UR42, UR5 ;  /* 0x0000002a0b0682a4 */ /* 0x000fe4000f8e0205 */
[----:B------:R-:W-:Y:S01]  /*5d30*/  UIMAD UR4, UR54, UR9, UR37 ;  /* 0x00000009360472a4 */ /* 0x000fe2000f8e0225 */
[----:B------:R-:W-:Y:S02]  /*5d40*/  @!UP0 UMOV UR5, UR10 ;  /* 0x0000000a00058c82 */ /* 0x000fe40008000000 */
[----:B------:R-:W-:Y:S02]  /*5d50*/  UIMAD UR38, UR5, UR43, UR7 ;  /* 0x0000002b052672a4 */ /* 0x000fe4000f8e0207 */
[----:B------:R-:W-:Y:S11]  /*5d60*/  UIMAD UR37, UR6, UR54, UR4 ;  /* 0x00000036062572a4 */ /* 0x000ff6000f8e0204 */
[----:B------:R-:W-:Y:S01]  /*5d70*/  @!UPT UIADD3 URZ, UPT, UPT, URZ, URZ, URZ ;  /* 0x000000fffffff290 */ /* 0x000fe2000fffe0ff */
.L_x_103:
[----:B-1----:R-:W-:Y:S01]  /*5d80*/  UISETP.NE.AND UP0, UPT, UR39, 0x1, UPT ;  /* 0x000000012700788c */ /* 0x002fe2000bf05270 */
[----:B------:R-:W-:Y:S10]  /*5d90*/  IADD3 R114, PT, PT, R114, 0x1, RZ ;  /* 0x0000000172727810 */ /* 0x000ff40007ffe0ff */
[----:B------:R-:W1:Y:S01]  /*5da0*/  @!UP0 LDCU.128 UR12, c[0x0][0xb10] ;  /* 0x00016200ff0c87ac */ /* 0x000e620008000c00 */
[----:B------:R-:W3:Y:S01]  /*5db0*/  @!UP0 LDCU UR5, c[0x0][0xb0c] ;  /* 0x00016180ff0587ac */ /* 0x000ee20008000800 */
[----:B------:R-:W4:Y:S01]  /*5dc0*/  @!UP0 LDCU UR10, c[0x0][0xb20] ;  /* 0x00016400ff0a87ac */ /* 0x000f220008000800 */
[----:B-1----:R-:W-:Y:S02]  /*5dd0*/  UIMAD.WIDE.U32 UR8, UR38, UR12, URZ ;  /* 0x0000000c260872a5 */ /* 0x002fe4000f8e00ff */
[----:B------:R-:W-:Y:S02]  /*5de0*/  UIMAD.WIDE.U32 UR6, UR37, UR15, URZ ;  /* 0x0000000f250672a5 */ /* 0x000fe4000f8e00ff */
[----:B------:R-:W-:Y:S03]  /*5df0*/  @!UP0 UISETP.NE.AND UP1, UPT, UR14, 0x1, UPT ;  /* 0x000000010e00888c */ /* 0x000fe6000bf25270 */
[----:B------:R-:W-:Y:S01]  /*5e00*/  @!UP0 UMOV UR4, UR9 ;  /* 0x0000000900048c82 */ /* 0x000fe20008000000 */
[----:B---3--:R-:W-:Y:S02]  /*5e10*/  @!UP0 UISETP.NE.AND UP2, UPT, UR5, 0x1, UPT ;  /* 0x000000010500888c */ /* 0x008fe4000bf45270 */
[----:B------:R-:W-:Y:S01]  /*5e20*/  @!UP0 USHF.R.U32.HI UR4, URZ, UR13, UR4 ;  /* 0x0000000dff048299 */ /* 0x000fe20008011604 */
[----:B------:R-:W-:Y:S02]  /*5e30*/  @!UP0 UMOV UR6, UR7 ;  /* 0x0000000700068c82 */ /* 0x000fe40008000000 */
[----:B----4-:R-:W-:Y:S02]  /*5e40*/  @!UP0 USHF.R.U32.HI UR6, URZ, UR10, UR6 ;  /* 0x0000000aff068299 */ /* 0x010fe40008011606 */
[----:B------:R-:W-:Y:S02]  /*5e50*/  @!UP0 USEL UR7, UR38, UR4, !UP2 ;  /* 0x0000000426078287 */ /* 0x000fe4000d000000 */
[----:B------:R-:W-:Y:S04]  /*5e60*/  @!UP0 USEL UR6, UR37, UR6, !UP1 ;  /* 0x0000000625068287 */ /* 0x000fe8000c800000 */
[----:B------:R-:W-:Y:S02]  /*5e70*/  @!UP0 UIADD3 UR4, UPT, UPT, -UR7, UR6, URZ ;  /* 0x0000000607048290 */ /* 0x000fe4000fffe1ff */
[----:B------:R-:W-:Y:S02]  /*5e80*/  @!UP0 UIADD3 UR6, UPT, UPT, UR7, -UR6, URZ ;  /* 0x8000000607068290 */ /* 0x000fe4000fffe0ff */
[----:B------:R-:W-:Y:S02]  /*5e90*/  @!UP0 UIMAD UR38, UR4, UR5, UR38 ;  /* 0x00000005042682a4 */ /* 0x000fe4000f8e0226 */
[----:B------:R-:W-:Y:S02]  /*5ea0*/  @!UP0 UIMAD UR37, UR6, UR14, UR37 ;  /* 0x0000000e062582a4 */ /* 0x000fe4000f8e0225 */
[----:B------:R-:W-:Y:S09]  /*5eb0*/  ULOP3.LUT UP0, URZ, UR56, 0x90, URZ, 0xc0, !UPT ;  /* 0x0000009038ff7892 */ /* 0x000ff2000f80c0ff */
[----:B------:R-:W-:Y:S05]  /*5ec0*/  BRA.U !UP0, `(.L_x_104) ;  /* 0x0000000108407547 */ /* 0x000fea000b800000 */
[----:B------:R-:W1:Y:S01]  /*5ed0*/  LDCU.64 UR8, c[0x4][0x80] ;  /* 0x01001000ff0877ac */ /* 0x000e620008000a00 */
[----:B------:R-:W-:Y:S01]  /*5ee0*/  MOV R15, 0x0 ;  /* 0x00000000000f7802 */ /* 0x000fe20000000f00 */
[----:B------:R-:W-:Y:S02]  /*5ef0*/  HFMA2 R12, -RZ, RZ, 0, 5.9604644775390625e-08 ;  /* 0x00000001ff0c7431 */ /* 0x000fe400000001ff */
[----:B------:R-:W-:Y:S02]  /*5f00*/  IMAD.MOV.U32 R8, RZ, RZ, 0x70 ;  /* 0x00000070ff087424 */ /* 0x000fe400078e00ff */
[----:B------:R-:W-:Y:S01]  /*5f10*/  IMAD.MOV.U32 R13, RZ, RZ, RZ ;  /* 0x000000ffff0d7224 */ /* 0x000fe200078e00ff */
[----:B------:R-:W3:Y:S01]  /*5f20*/  LDCU.64 UR6, c[0x4][0x88] ;  /* 0x01001100ff0677ac */ /* 0x000ee20008000a00 */
[----:B------:R-:W4:Y:S01]  /*5f30*/  LDC.64 R14, c[0x4][R15] ;  /* 0x010000000f0e7b82 */ /* 0x000f220000000a00 */
[----:B------:R-:W2:Y:S01]  /*5f40*/  LDCU.64 UR4, c[0x4][0x8] ;  /* 0x01000100ff0477ac */ /* 0x000ea20008000a00 */
[----:B-1----:R-:W-:Y:S01]  /*5f50*/  MOV R5, UR9 ;  /* 0x0000000900057c02 */ /* 0x002fe20008000f00 */
[----:B------:R-:W-:Y:S01]  /*5f60*/  IMAD.U32 R4, RZ, RZ, UR8 ;  /* 0x00000008ff047e24 */ /* 0x000fe2000f8e00ff */
[----:B---3--:R-:W-:Y:S01]  /*5f70*/  MOV R7, UR7 ;  /* 0x0000000700077c02 */ /* 0x008fe20008000f00 */
[----:B------:R-:W-:Y:S01]  /*5f80*/  IMAD.U32 R6, RZ, RZ, UR6 ;  /* 0x00000006ff067e24 */ /* 0x000fe2000f8e00ff */
[----:B--2---:R-:W-:Y:S01]  /*5f90*/  MOV R11, UR5 ;  /* 0x00000005000b7c02 */ /* 0x004fe20008000f00 */
[----:B------:R-:W-:Y:S02]  /*5fa0*/  IMAD.U32 R10, RZ, RZ, UR4 ;  /* 0x00000004ff0a7e24 */ /* 0x000fe4000f8e00ff */
[----:B------:R-:W-:Y:S07]  /*5fb0*/  LEPC R20, `(.L_x_104) ;  /* 0x000000001014794e */ /* 0x000fee0000000000 */
[----:B----45:R-:W-:Y:S05]  /*5fc0*/  CALL.ABS.NOINC R14 ;  /* 0x000000000e007343 */ /* 0x030fea0003c00000 */
.L_x_104:
[----:B------:R-:W-:Y:S01]  /*5fd0*/  LOP3.LUT P0, RZ, R118, 0x90, RZ, 0xc0, !PT ;  /* 0x0000009076ff7812 */ /* 0x000fe2000780c0ff */
[----:B------:R-:W-:Y:S11]  /*5fe0*/  BSSY.RECONVERGENT B6, `(.L_x_105) ;  /* 0x0000013000067945 */ /* 0x000ff60003800200 */
[----:B------:R-:W-:Y:S01]  /*5ff0*/  @!UPT UIADD3 URZ, UPT, UPT, URZ, URZ, URZ ;  /* 0x000000fffffff290 */ /* 0x000fe2000fffe0ff */
[----:B------:R-:W-:Y:S05]  /*6000*/  @!P0 BRA `(.L_x_106) ;  /* 0x0000000000408947 */ /* 0x000fea0003800000 */
        /* <DEDUP_REMOVED lines=16> */
.L_x_106:
[----:B------:R-:W-:Y:S05]  /*6110*/  BSYNC.RECONVERGENT B6 ;  /* 0x0000000000067941 */ /* 0x000fea0003800200 */
.L_x_105:
[----:B------:R-:W-:Y:S01]  /*6120*/  ISETP.NE.U32.AND P3, PT, R108, RZ, PT ;  /* 0x000000ff6c00720c */ /* 0x000fe20003f65070 */
[----:B------:R-:W-:Y:S01]  /*6130*/  UISETP.NE.AND UP1, UPT, UR61, URZ, UPT ;  /* 0x000000ff3d00728c */ /* 0x000fe2000bf25270 */
[----:B------:R-:W-:Y:S02]  /*6140*/  ISETP.NE.U32.AND P4, PT, R100, RZ, PT ;  /* 0x000000ff6400720c */ /* 0x000fe40003f85070 */
[----:B------:R-:W-:Y:S02]  /*6150*/  ISETP.NE.AND.EX P3, PT, R109, RZ, PT, P3 ;  /* 0x000000ff6d00720c */ /* 0x000fe40003f65330 */
[----:B------:R-:W-:Y:S02]  /*6160*/  PLOP3.LUT P1, PT, PT, PT, PT, 0x8, 0x80 ;  /* 0x000000000080781c */ /* 0x000fe40003f2e170 */
[----:B------:R-:W-:Y:S02]  /*6170*/  PLOP3.LUT P0, PT, PT, PT, UP1, 0x80, 0x8 ;  /* 0x000000000008781c */ /* 0x000fe40003f0f018 */
[----:B------:R-:W-:Y:S02]  /*6180*/  ISETP.NE.AND.EX P4, PT, R101, RZ, PT, P4 ;  /* 0x000000ff6500720c */ /* 0x000fe40003f85340 */
[----:B------:R-:W1:Y:S09]  /*6190*/  @UP1 LDCU.64 UR4, c[0x0][0x888] ;  /* 0x00011100ff0417ac */ /* 0x000e720008000a00 */
[----:B------:R-:W-:Y:S01]  /*61a0*/  @P0 PLOP3.LUT P1, PT, P3, PT, PT, 0x80, 0x8 ;  /* 0x000000000008081c */ /* 0x000fe20001f2f070 */
[----:B-1----:R-:W-:Y:S04]  /*61b0*/  @UP1 UISETP.NE.U32.AND UP0, UPT, UR4, URZ, UPT ;  /* 0x000000ff0400128c */ /* 0x002fe8000bf05070 */
[----:B------:R-:W-:Y:S04]  /*61c0*/  @UP1 UISETP.NE.AND.EX UP0, UPT, UR5, URZ, UPT, UP0 ;  /* 0x000000ff0500128c */ /* 0x000fe8000bf05300 */
[----:B------:R-:W-:Y:S01]  /*61d0*/  @UP1 USEL UR4, URZ, 0xffffffff, UP0 ;  /* 0xffffffffff041887 */ /* 0x000fe20008000000 */
[----:B------:R-:W-:Y:S11]  /*61e0*/  @!P3 BRA `(.L_x_107) ;  /* 0x000000000030b947 */ /* 0x000ff60003800000 */
[----:B------:R-:W-:Y:S01]  /*61f0*/  ISETP.NE.U32.AND P2, PT, R102, RZ, PT ;  /* 0x000000ff6600720c */ /* 0x000fe20003f45070 */
[----:B------:R-:W1:Y:S01]  /*6200*/  LDCU.64 UR6, c[0x0][0x358] ;  /* 0x00006b00ff0677ac */ /* 0x000e620008000a00 */
[----:B------:R-:W-:Y:S02]  /*6210*/  IMAD.MOV.U32 R112, RZ, RZ, 0x1 ;  /* 0x00000001ff707424 */ /* 0x000fe400078e00ff */
[----:B------:R-:W-:Y:S11]  /*6220*/  ISETP.NE.AND.EX P2, PT, R103, RZ, PT, P2 ;  /* 0x000000ff6700720c */ /* 0x000ff60003f45320 */
[----:B------:R-:W-:Y:S02]  /*6230*/  @!UPT UIADD3 URZ, UPT, UPT, URZ, URZ, URZ ;  /* 0x000000fffffff290 */ /* 0x000fe4000fffe0ff */
[----:B------:R-:W3:Y:S01]  /*6240*/  @P2 LDC.64 R4, c[0x0][0x888] ;  /* 0x00022200ff042b82 */ /* 0x000ee20000000a00 */
[----:B--2---:R-:W-:Y:S04]  /*6250*/  @P2 IMAD R0, R108, UR36, RZ ;  /* 0x000000246c002c24 */ /* 0x004fe8000f8e02ff */
[----:B---3--:R-:W-:Y:S04]  /*6260*/  @P2 IMAD.WIDE R4, R0, 0x4, R4 ;  /* 0x0000000400042825 */ /* 0x008fe800078e0204 */
[----:B------:R-:W-:Y:S01]  /*6270*/  HFMA2 R0, -RZ, RZ, 0, 5.9604644775390625e-08 ;  /* 0x00000001ff007431 */ /* 0x000fe200000001ff */
[----:B-1---5:R1:W5:Y:S04]  /*6280*/  @P2 LDG.E R58, desc[UR6][R4.64] ;  /* 0x00000006043a2981 */ /* 0x022368000c1e1900 */
[----:B------:R-:W-:Y:S01]  /*6290*/  @!P2 PRMT R112, R0, 0x7610, R112 ;  /* 0x000076100070a816 */ /* 0x000fe20000000070 */
[----:B-1----:R-:W3:Y:S06]  /*62a0*/  @!P2 LDC R58, c[0x0][0x880] ;  /* 0x00022000ff3aab82 */ /* 0x002eec0000000800 */
.L_x_107:
[----:B------:R-:W-:Y:S05]  /*62b0*/  @!P4 BRA `(.L_x_108) ;  /* 0x000000000024c947 */ /* 0x000fea0003800000 */
[----:B------:R-:W-:Y:S01]  /*62c0*/  ISETP.NE.U32.AND P2, PT, R98, RZ, PT ;  /* 0x000000ff6200720c */ /* 0x000fe20003f45070 */
[----:B------:R-:W1:Y:S03]  /*62d0*/  LDCU.64 UR6, c[0x0][0x358] ;  /* 0x00006b00ff0677ac */ /* 0x000e660008000a00 */
[----:B------:R-:W-:Y:S11]  /*62e0*/  ISETP.NE.AND.EX P2, PT, R99, RZ, PT, P2 ;  /* 0x000000ff6300720c */ /* 0x000ff60003f45320 */
[----:B------:R-:W-:Y:S02]  /*62f0*/  @!UPT UIADD3 URZ, UPT, UPT, URZ, URZ, URZ ;  /* 0x000000fffffff290 */ /* 0x000fe4000fffe0ff */
[----:B------:R-:W4:Y:S01]  /*6300*/  @P2 LDC.64 R4, c[0x0][0x8a8] ;  /* 0x00022a00ff042b82 */ /* 0x000f220000000a00 */
[----:B--2---:R-:W-:Y:S04]  /*6310*/  @P2 IMAD R0, R100, UR36, RZ ;  /* 0x0000002464002c24 */ /* 0x004fe8000f8e02ff */
[----:B----4-:R-:W-:Y:S05]  /*6320*/  @P2 IMAD.WIDE R4, R0, 0x4, R4 ;  /* 0x0000000400042825 */ /* 0x010fea00078e0204 */
[----:B-1---5:R1:W5:Y:S02]  /*6330*/  @P2 LDG.E R57, desc[UR6][R4.64] ;  /* 0x0000000604392981 */ /* 0x022364000c1e1900 */
[----:B-1----:R-:W4:Y:S02]  /*6340*/  @!P2 LDC R57, c[0x0][0x8a0] ;  /* 0x00022800ff39ab82 */ /* 0x002f240000000800 */
.L_x_108:
[----:B---3-5:R-:W-:Y:S01]  /*6350*/  @P0 ISETP.NE.AND P4, PT, R58, RZ, PT ;  /* 0x000000ff3a00020c */ /* 0x028fe20003f85270 */
[----:B--2---:R-:W-:Y:S01]  /*6360*/  IMAD.U32 R0, RZ, RZ, UR4 ;  /* 0x00000004ff007e24 */ /* 0x004fe2000f8e00ff */
[----:B------:R-:W-:Y:S01]  /*6370*/  @P0 LOP3.LUT P2, RZ, R112, 0xff, RZ, 0xc0, !PT ;  /* 0x000000ff70ff0812 */ /* 0x000fe2000784c0ff */
[----:B------:R-:W-:Y:S01]  /*6380*/  BSSY B1, `(.L_x_109) ;  /* 0x0000038000017945 */ /* 0x000fe20003800000 */
[----:B------:R-:W-:Y:S02]  /*6390*/  @P0 SEL R3, RZ, 0xffffffff, P4 ;  /* 0xffffffffff030807 */ /* 0x000fe40002000000 */
[----:B------:R-:W-:Y:S02]  /*63a0*/  CS2R R66, SRZ ;  /* 0x0000000000427805 */ /* 0x000fe4000001ff00 */
[----:B------:R-:W-:Y:S02]  /*63b0*/  LEA R17, R56, UR44, 0x3 ;  /* 0x0000002c38117c11 */ /* 0x000fe4000f8e18ff */
[----:B------:R-:W-:Y:S02]  /*63c0*/  CS2R R64, SRZ ;  /* 0x0000000000407805 */ /* 0x000fe4000001ff00 */
[----:B------:R-:W-:Y:S02]  /*63d0*/  @P1 SEL R3, R0, R3, !P2 ;  /* 0x0000000300031207 */ /* 0x000fe40005000000 */
[----:B------:R-:W-:Y:S02]  /*63e0*/  CS2R R62, SRZ ;  /* 0x00000000003e7805 */ /* 0x000fe4000001ff00 */
[----:B------:R-:W-:Y:S02]  /*63f0*/  SHF.L.U32 R4, R117, 0x1f, RZ ;  /* 0x0000001f75047819 */ /* 0x000fe400000006ff */
[----:B------:R-:W-:Y:S02]  /*6400*/  CS2R R60, SRZ ;  /* 0x00000000003c7805 */ /* 0x000fe4000001ff00 */
[----:B------:R-:W-:Y:S02]  /*6410*/  @P0 LOP3.LUT R3, R3, 0x1, RZ, 0xc0, !PT ;  /* 0x0000000103030812 */ /* 0x000fe400078ec0ff */
[----:B------:R-:W-:Y:S02]  /*6420*/  CS2R R70, SRZ ;  /* 0x0000000000467805 */ /* 0x000fe4000001ff00 */
[----:B------:R-:W-:Y:S02]  /*6430*/  PLOP3.LUT P5, PT, PT, PT, PT, 0x8, 0x80 ;  /* 0x000000000080781c */ /* 0x000fe40003fae170 */
[----:B------:R-:W-:Y:S02]  /*6440*/  CS2R R68, SRZ ;  /* 0x0000000000447805 */ /* 0x000fe4000001ff00 */
[----:B------:R-:W-:Y:S11]  /*6450*/  ISETP.NE.U32.OR P1, PT, R3, 0x1, !P0 ;  /* 0x000000010300780c */ /* 0x000ff60004725470 */
[----:B------:R-:W-:Y:S02]  /*6460*/  @!UPT UIADD3 URZ, UPT, UPT, URZ, URZ, URZ ;  /* 0x000000fffffff290 */ /* 0x000fe4000fffe0ff */
[----:B------:R-:W-:Y:S04]  /*6470*/  @P1 SHF.L.U32 R0, R115, 0x1f, RZ ;  /* 0x0000001f73001819 */ /* 0x000fe800000006ff */
[----:B------:R-:W1:Y:S01]  /*6480*/  @P1 SYNCS.PHASECHK.TRANS64.TRYWAIT P0, [UR44+0x150], R0 ;  /* 0x00015000ff0015a7 */ /* 0x000e62000800112c */
[----:B------:R2:W3:Y:S01]  /*6490*/  SYNCS.PHASECHK.TRANS64.TRYWAIT P4, [R17+URZ+0x190], R4 ;  /* 0x00019004110075a7 */ /* 0x0004e200080811ff */
[----:B-1----:R-:W-:Y:S01]  /*64a0*/  @P1 PLOP3.LUT P5, PT, P0, PT, PT, 0x8, 0x80 ;  /* 0x000000000080181c */ /* 0x002fe200007ae170 */
[----:B------:R-:W-:Y:S01]  /*64b0*/  @!UPT UIADD3 URZ, UPT, UPT, URZ, URZ, URZ ;  /* 0x000000fffffff290 */ /* 0x000fe2000fffe0ff */
[----:B--23--:R-:W-:Y:S11]  /*64c0*/  @!P1 BRA `(.L_x_110) ;  /* 0x00000000008c9947 */ /* 0x00cff60003800000 */
[----:B------:R-:W-:Y:S01]  /*64d0*/  ISETP.NE.U32.AND P0, PT, RZ, UR58, PT ;  /* 0x0000003aff007c0c */ /* 0x000fe2000bf05070 */
[----:B------:R-:W-:Y:S01]  /*64e0*/  BSSY B0, `(.L_x_111) ;  /* 0x0000014000007945 */ /* 0x000fe20003800000 */
[----:B------:R-:W-:Y:S02]  /*64f0*/  ISETP.NE.AND P2, PT, R58, RZ, PT ;  /* 0x000000ff3a00720c */ /* 0x000fe40003f45270 */
[----:B------:R-:W-:Y:S02]  /*6500*/  CS2R R70, SRZ ;  /* 0x0000000000467805 */ /* 0x000fe4000001ff00 */
[----:B------:R-:W-:Y:S02]  /*6510*/  ISETP.NE.AND.EX P0, PT, RZ, UR59, PT, P0 ;  /* 0x0000003bff007c0c */ /* 0x000fe4000bf05300 */
[----:B------:R-:W-:Y:S02]  /*6520*/  CS2R R68, SRZ ;  /* 0x0000000000447805 */ /* 0x000fe4000001ff00 */
[----:B------:R-:W-:Y:S02]  /*6530*/  LOP3.LUT P1, RZ, R112, 0xff, RZ, 0xc0, !PT ;  /* 0x000000ff70ff7812 */ /* 0x000fe4000782c0ff */
[----:B------:R-:W-:Y:S02]  /*6540*/  CS2R R62, SRZ ;  /* 0x00000000003e7805 */ /* 0x000fe4000001ff00 */
[----:B------:R-:W-:Y:S02]  /*6550*/  SEL R0, RZ, 0xffffffff, P2 ;  /* 0xffffffffff007807 */ /* 0x000fe40001000000 */
[----:B------:R-:W-:Y:S02]  /*6560*/  CS2R R60, SRZ ;  /* 0x00000000003c7805 */ /* 0x000fe4000001ff00 */
[----:B------:R-:W-:Y:S02]  /*6570*/  SEL R3, RZ, 0xffffffff, P0 ;  /* 0xffffffffff037807 */ /* 0x000fe40000000000 */
[----:B------:R-:W-:Y:S02]  /*6580*/  CS2R R66, SRZ ;  /* 0x0000000000427805 */ /* 0x000fe4000001ff00 */
[----:B------:R-:W-:Y:S02]  /*6590*/  CS2R R64, SRZ ;  /* 0x0000000000407805 */ /* 0x000fe4000001ff00 */
[----:B------:R-:W-:Y:S04]  /*65a0*/  @P3 SEL R0, R3, R0, !P1 ;  /* 0x0000000003003207 */ /* 0x000fe80004800000 */
[----:B------:R-:W-:Y:S04]  /*65b0*/  LOP3.LUT R0, R0, 0x1, RZ, 0xc0, !PT ;  /* 0x0000000100007812 */ /* 0x000fe800078ec0ff */
[----:B------:R-:W-:Y:S01]  /*65c0*/  ISETP.NE.U32.AND P0, PT, R0, 0x1, PT ;  /* 0x000000010000780c */ /* 0x000fe20003f05070 */
[----:B------:R-:W-:Y:S01]  /*65d0*/  @!UPT UIADD3 URZ, UPT, UPT, URZ, URZ, URZ ;  /* 0x000000fffffff290 */ /* 0x000fe2000fffe0ff */
[----:B------:R-:W-:Y:S11]  /*65e0*/  @!P5 BRA `(.L_x_112) ;  /* 0x00000000000cd947 */ /* 0x000ff60003800000 */
[----:B------:R-:W-:Y:S04]  /*65f0*/  SHF.L.U32 R3, R115, 0x1f, RZ ;  /* 0x0000001f73037819 */ /* 0x000fe800000006ff */
[----:B------:R-:W1:Y:S02]  /*6600*/  SYNCS.PHASECHK.TRANS64.TRYWAIT P1, [UR44+0x150], R3 ;  /* 0x00015003ff0075a7 */ /* 0x000e64000802112c */
[----:B-1----:R-:W-:Y:S05]  /*6610*/  @!P1 BRA `(.L_x_113) ;  /* 0x0000002400189947 */ /* 0x002fea0003800000 */
.L_x_112:
[----:B------:R-:W-:Y:S05]  /*6620*/  BSYNC B0 ;  /* 0x0000000000007941 */ /* 0x000fea0003800000 */
.L_x_111:
[----:B------:R2:W3:Y:S01]  /*6630*/  @P0 LDS.128 R68, [R111+UR44+0x300] ;  /* 0x0003002c6f440984 */ /* 0x0004e20008000c00 */
[----:B------:R-:W-:Y:S01]  /*6640*/  UIADD3 UR4, UPT, UPT, UR44, 0x158, URZ ;  /* 0x000001582c047890 */ /* 0x000fe2000fffe0ff */
[----:B------:R-:W-:Y:S02]  /*6650*/  LOP3.LUT R115, R115, 0x1, RZ, 0x3c, !PT ;  /* 0x0000000173737812 */ /* 0x000fe400078e3cff */
[----:B------:R2:W1:Y:S01]  /*6660*/  @P0 LDS.128 R60, [R111+UR44+0xb00] ;  /* 0x000b002c6f3c0984 */ /* 0x0004620008000c00 */
[----:B------:R-:W-:Y:S03]  /*6670*/  UPRMT UR4, UR48, 0x654, UR4 ;  /* 0x0000065430047896 */ /* 0x000fe60008000004 */
[----:B------:R2:W1:Y:S01]  /*6680*/  @P0 LDS.128 R64, [R111+UR44+0x1300] ;  /* 0x0013002c6f400984 */ /* 0x0004620008000c00 */
[----:B------:R-:W-:Y:S01]  /*6690*/  @!PT LDS RZ, [RZ] ;  /* 0x00000000fffff984 */ /* 0x000fe20000000800 */
[----:B------:R-:W-:Y:S01]  /*66a0*/  @!PT LDS RZ, [RZ] ;  /* 0x00000000fffff984 */ /* 0x000fe20000000800 */
[----:B------:R-:W-:Y:S01]  /*66b0*/  @!PT LDS RZ, [RZ] ;  /* 0x00000000fffff984 */ /* 0x000fe20000000800 */
[----:B------:R-:W-:Y:S01]  /*66c0*/  @!PT LDS RZ, [RZ] ;  /* 0x00000000fffff984 */ /* 0x000fe20000000800 */
[----:B------:R5:W-:Y:S06]  /*66d0*/  MEMBAR.ALL.CTA ;  /* 0x0000000000007992 */ /* 0x000bec0000008000 */
[----:B-----5:R-:W5:Y:S02]  /*66e0*/  FENCE.VIEW.ASYNC.S ;  /* 0x00000000000073c6 */ /* 0x020f640000000000 */
[----:B-----5:R-:W-:Y:S01]  /*66f0*/  SYNCS.ARRIVE.TRANS64.RED.A1T0 RZ, [UR4], RZ ;  /* 0x000000ffffff79a7 */ /* 0x020fe20008100404 */
.L_x_110:
[----:B------:R-:W-:Y:S05]  /*6700*/  BSYNC B1 ;  /* 0x0000000000017941 */ /* 0x000fea0003800000 */
.L_x_109:
[----:B-1----:R-:W-:Y:S04]  /*6710*/  LEA.HI R0, R56, R56, RZ, 0x1 ;  /* 0x0000003838007211 */ /* 0x002fe800078f08ff */
[----:B------:R-:W-:Y:S02]  /*6720*/  SHF.R.U32.HI R3, RZ, 0x1, R0 ;  /* 0x00000001ff037819 */ /* 0x000fe40000011600 */
[----:B------:R-:W-:Y:S03]  /*6730*/  LOP3.LUT R0, R0, 0xffe, RZ, 0xc0, !PT ;  /* 0x00000ffe00007812 */ /* 0x000fe600078ec0ff */
[----:B------:R-:W-:Y:S02]  /*6740*/  IMAD R3, R3, 0x60, R2 ;  /* 0x0000006003037824 */ /* 0x000fe400078e0202 */
[----:B------:R-:W-:Y:S04]  /*6750*/  IMAD.IADD R0, R56, 0x1, -R0 ;  /* 0x0000000138007824 */ /* 0x000fe800078e0a00 */
[----:B------:R-:W-:Y:S05]  /*6760*/  IMAD R16, R0, 0x100000, R3 ;  /* 0x0010000000107824 */ /* 0x000fea00078e0203 */
[----:B------:R-:W-:Y:S04]  /*6770*/  SHF.R.U32.HI R0, RZ, 0x15, R16 ;  /* 0x00000015ff007819 */ /* 0x000fe80000011610 */
[----:B------:R-:W-:Y:S01]  /*6780*/  LOP3.LUT P0, RZ, R0, 0x3, R113, 0x48, !PT ;  /* 0x0000000300ff7812 */ /* 0x000fe20007804871 */
[----:B------:R-:W-:Y:S01]  /*6790*/  @!UPT UIADD3 URZ, UPT, UPT, URZ, URZ, URZ ;  /* 0x000000fffffff290 */ /* 0x000fe2000fffe0ff */
[----:B------:R-:W-:Y:S11]  /*67a0*/  @P4 BRA `(.L_x_114) ;  /* 0x0000000000084947 */ /* 0x000ff60003800000 */
[----:B------:R-:W1:Y:S02]  /*67b0*/  SYNCS.PHASECHK.TRANS64.TRYWAIT P1, [R17+URZ+0x190], R4 ;  /* 0x00019004110075a7 */ /* 0x000e6400080211ff */
[----:B-1----:R-:W-:Y:S05]  /*67c0*/  @!P1 BRA `(.L_x_115) ;  /* 0x0000002000c49947 */ /* 0x002fea0003800000 */
.L_x_114:
[----:B------:R-:W-:Y:S05]  /*67d0*/  @!P0 BRA `(.L_x_116) ;  /* 0x0000000000408947 */ /* 0x000fea0003800000 */
[----:B------:R-:W1:Y:S01]  /*67e0*/  LDCU.64 UR8, c[0x4][0x70] ;  /* 0x01000e00ff0877ac */ /* 0x000e620008000a00 */
[----:B------:R-:W-:Y:S01]  /*67f0*/  MOV R15, 0x0 ;  /* 0x00000000000f7802 */ /* 0x000fe20000000f00 */
[----:B------:R-:W-:Y:S02]  /*6800*/  HFMA2 R12, -RZ, RZ, 0, 5.9604644775390625e-08 ;  /* 0x00000001ff0c7431 */ /* 0x000fe400000001ff */
[----:B------:R-:W-:Y:S02]  /*6810*/  IMAD.MOV.U32 R8, RZ, RZ, 0x192 ;  /* 0x00000192ff087424 */ /* 0x000fe400078e00ff */
[----:B------:R-:W-:Y:S01]  /*6820*/  IMAD.MOV.U32 R13, RZ, RZ, RZ ;  /* 0x000000ffff0d7224 */ /* 0x000fe200078e00ff */
[----:B------:R-:W5:Y:S01]  /*6830*/  LDCU.64 UR6, c[0x4][0x78] ;  /* 0x01000f00ff0677ac */ /* 0x000f620008000a00 */
[----:B------:R-:W2:Y:S01]  /*6840*/  LDC.64 R14, c[0x4][R15] ;  /* 0x010000000f0e7b82 */ /* 0x000ea20000000a00 */
[----:B------:R-:W3:Y:S01]  /*6850*/  LDCU.64 UR4, c[0x4][0x10] ;  /* 0x01000200ff0477ac */ /* 0x000ee20008000a00 */
[----:B-1----:R-:W-:Y:S01]  /*6860*/  MOV R5, UR9 ;  /* 0x0000000900057c02 */ /* 0x002fe20008000f00 */
[----:B------:R-:W-:Y:S01]  /*6870*/  IMAD.U32 R4, RZ, RZ, UR8 ;  /* 0x00000008ff047e24 */ /* 0x000fe2000f8e00ff */
[----:B-----5:R-:W-:Y:S01]  /*6880*/  MOV R7, UR7 ;  /* 0x0000000700077c02 */ /* 0x020fe20008000f00 */
[----:B------:R-:W-:Y:S01]  /*6890*/  IMAD.U32 R6, RZ, RZ, UR6 ;  /* 0x00000006ff067e24 */ /* 0x000fe2000f8e00ff */
[----:B---3--:R-:W-:Y:S01]  /*68a0*/  MOV R11, UR5 ;  /* 0x00000005000b7c02 */ /* 0x008fe20008000f00 */
[----:B------:R-:W-:Y:S02]  /*68b0*/  IMAD.U32 R10, RZ, RZ, UR4 ;  /* 0x00000004ff0a7e24 */ /* 0x000fe4000f8e00ff */
[----:B------:R-:W-:Y:S07]  /*68c0*/  LEPC R20, `(.L_x_116) ;  /* 0x000000001014794e */ /* 0x000fee0000000000 */
[----:B--2-4-:R-:W-:Y:S05]  /*68d0*/  CALL.ABS.NOINC R14 ;  /* 0x000000000e007343 */ /* 0x014fea0003c00000 */
.L_x_116:
[----:B------:R-:W-:Y:S05]  /*68e0*/  WARPSYNC.ALL ;  /* 0x0000000000007948 */ /* 0x000fea0003800000 */
[C---:B------:R-:W-:Y:S01]  /*68f0*/  R2UR UR4, R16.reuse ;  /* 0x00000000100472ca */ /* 0x040fe200000e0000 */
[----:B------:R-:W-:Y:S05]  /*6900*/  VIADD R0, R16, 0x20 ;  /* 0x0000002010007836 */ /* 0x000fea0000000000 */
[----:B------:R-:W-:Y:S04]  /*6910*/  SHF.R.U32.HI R0, RZ, 0x15, R0 ;  /* 0x00000015ff007819 */ /* 0x000fe80000011600 */
[----:B------:R-:W-:Y:S03]  /*6920*/  LOP3.LUT P0, RZ, R0, 0x3, R113, 0x48, !PT ;  /* 0x0000000300ff7812 */ /* 0x000fe60007804871 */
[----:B------:R-:W1:Y:S01]  /*6930*/  LDTM.16dp32bit_t0_t15.x16 R40, tmem[UR4] ;  /* 0x00000004002879ee */ /* 0x000e620008a00000 */
[----:B------:R-:W1:Y:S09]  /*6940*/  LDTM.16dp32bit_t16_t31.x16 R40, tmem[UR4+0x10] ;  /* 0x00001004002879ee */ /* 0x000e720008a20000 */
[----:B-1----:R-:W-:Y:S05]  /*6950*/  @!P0 BRA `(.L_x_117) ;  /* 0x0000000000408947 */ /* 0x002fea0003800000 */
        /* <DEDUP_REMOVED lines=16> */
.L_x_117:
[----:B------:R-:W-:Y:S05]  /*6a60*/  WARPSYNC.ALL ;  /* 0x0000000000007948 */ /* 0x000fea0003800000 */
[C---:B------:R-:W-:Y:S01]  /*6a70*/  R2UR UR4, R16.reuse ;  /* 0x00000000100472ca */ /* 0x040fe200000e0000 */
[----:B------:R-:W-:Y:S05]  /*6a80*/  VIADD R0, R16, 0x40 ;  /* 0x0000004010007836 */ /* 0x000fea0000000000 */
[----:B------:R-:W-:Y:S04]  /*6a90*/  SHF.R.U32.HI R0, RZ, 0x15, R0 ;  /* 0x00000015ff007819 */ /* 0x000fe80000011600 */
[----:B------:R-:W-:Y:S03]  /*6aa0*/  LOP3.LUT P0, RZ, R0, 0x3, R113, 0x48, !PT ;  /* 0x0000000300ff7812 */ /* 0x000fe60007804871 */
[----:B------:R-:W1:Y:S01]  /*6ab0*/  LDTM.16dp32bit_t0_t15.x16 R24, tmem[UR4+0x20] ;  /* 0x00002004001879ee */ /* 0x000e620008a00000 */
        /* <DEDUP_REMOVED lines=18> */
.L_x_118:
[----:B------:R-:W-:Y:S01]  /*6be0*/  LOP3.LUT P0, RZ, R110, 0x60, RZ, 0xc0, !PT ;  /* 0x000000606eff7812 */ /* 0x000fe2000780c0ff */
[----:B------:R-:W-:Y:S05]  /*6bf0*/  WARPSYNC.ALL ;  /* 0x0000000000007948 */ /* 0x000fea0003800000 */
[C---:B----4-:R-:W-:Y:S01]  /*6c00*/  IMAD R23, R57.reuse, R45, RZ ;  /* 0x0000002d39177224 */ /* 0x050fe200078e02ff */
[----:B------:R-:W-:Y:S01]  /*6c10*/  R2UR UR4, R16 ;  /* 0x00000000100472ca */ /* 0x000fe200000e0000 */
[----:B------:R-:W-:Y:S01]  /*6c20*/  IMAD R0, R57, R40, RZ ;  /* 0x0000002839007224 */ /* 0x000fe200078e02ff */
[----:B------:R-:W-:Y:S01]  /*6c30*/  R2UR UR5, R17 ;  /* 0x00000000110572ca */ /* 0x000fe200000e0000 */
[----:B------:R-:W-:Y:S01]  /*6c40*/  IMAD R22, R57, R44, RZ ;  /* 0x0000002c39167224 */ /* 0x000fe200078e02ff */
[----:B---3--:R-:W-:Y:S01]  /*6c50*/  PRMT R97, R69, 0x8880, RZ ;  /* 0x0000888045617816 */ /* 0x008fe200000000ff */
[----:B------:R-:W-:Y:S01]  /*6c60*/  IMAD R3, R57, R41, RZ ;  /* 0x0000002939037224 */ /* 0x000fe200078e02ff */
[----:B------:R-:W-:Y:S01]  /*6c70*/  SHF.L.U32 R96, R69, 0x10, RZ ;  /* 0x0000001045607819 */ /* 0x000fe200000006ff */
[----:B------:R-:W-:Y:S01]  /*6c80*/  IMAD R24, R57, R24, RZ ;  /* 0x0000001839187224 */ /* 0x000fe200078e02ff */
[----:B------:R-:W-:Y:S01]  /*6c90*/  SHF.L.U32 R94, R69, 0x8, RZ ;  /* 0x00000008455e7819 */ /* 0x000fe200000006ff */
[C---:B------:R-:W-:Y:S01]  /*6ca0*/  IMAD R25, R57.reuse, R25, RZ ;  /* 0x0000001939197224 */ /* 0x040fe200078e02ff */
[C---:B------:R-:W-:Y:S01]  /*6cb0*/  PRMT R92, R70.reuse, 0x8880, RZ ;  /* 0x00008880465c7816 */ /* 0x040fe200000000ff */
[----:B------:R-:W-:Y:S01]  /*6cc0*/  IMAD R28, R57, R28, RZ ;  /* 0x0000001c391c7224 */ /* 0x000fe200078e02ff */
[----:B------:R-:W-:Y:S01]  /*6cd0*/  SHF.L.U32 R89, R70, 0x8, RZ ;  /* 0x0000000846597819 */ /* 0x000fe200000006ff */
[----:B------:R-:W-:Y:S01]  /*6ce0*/  LDTM.16dp32bit_t0_t15.x16 R4, tmem[UR4+0x40] ;  /* 0x00004004000479ee */ /* 0x000fe20008a00000 */
[----:B------:R-:W1:Y:S01]  /*6cf0*/  LDTM.16dp32bit_t16_t31.x16 R4, tmem[UR4+0x50] ;  /* 0x00005004000479ee */ /* 0x000e620008a20000 */
[----:B------:R-:W-:Y:S01]  /*6d00*/  PRMT R85, R71, 0x8880, RZ ;  /* 0x0000888047557816 */ /* 0x000fe200000000ff */
[C---:B------:R-:W-:Y:S01]  /*6d10*/  IMAD R45, R57.reuse, R51, RZ ;  /* 0x00000033392d7224 */ /* 0x040fe200078e02ff */
[C---:B------:R-:W-:Y:S01]  /*6d20*/  SHF.L.U32 R51, R68.reuse, 0x10, RZ ;  /* 0x0000001044337819 */ /* 0x040fe200000006ff */
[----:B------:R-:W-:Y:S01]  /*6d30*/  IMAD R40, R57, R46, RZ ;  /* 0x0000002e39287224 */ /* 0x000fe200078e02ff */
[----:B------:R-:W-:Y:S01]  /*6d40*/  SHF.L.U32 R84, R71, 0x10, RZ ;  /* 0x0000001047547819 */ /* 0x000fe200000006ff */
[C---:B------:R-:W-:Y:S01]  /*6d50*/  IMAD R44, R57.reuse, R50, RZ ;  /* 0x00000032392c7224 */ /* 0x040fe200078e02ff */
[C---:B------:R-:W-:Y:S01]  /*6d60*/  PRMT R50, R68.reuse, 0x8880, RZ ;  /* 0x0000888044327816 */ /* 0x040fe200000000ff */
[C---:B------:R-:W-:Y:S01]  /*6d70*/  IMAD R46, R57.reuse, R52, RZ ;  /* 0x00000034392e7224 */ /* 0x040fe200078e02ff */
[----:B------:R-:W-:Y:S01]  /*6d80*/  SHF.L.U32 R52, R68, 0x8, RZ ;  /* 0x0000000844347819 */ /* 0x000fe200000006ff */
[C---:B------:R-:W-:Y:S01]  /*6d90*/  IMAD R41, R57.reuse, R47, RZ ;  /* 0x0000002f39297224 */ /* 0x040fe200078e02ff */
[----:B------:R-:W-:Y:S01]  /*6da0*/  SHF.R.S32.HI R51, RZ, 0x18, R51 ;  /* 0x00000018ff337819 */ /* 0x000fe20000011433 */
[C---:B------:R-:W-:Y:S01]  /*6db0*/  IMAD R20, R57.reuse, R42, RZ ;  /* 0x0000002a39147224 */ /* 0x040fe200078e02ff */
[----:B------:R-:W-:Y:S01]  /*6dc0*/  SHF.R.S32.HI R52, RZ, 0x18, R52 ;  /* 0x00000018ff347819 */ /* 0x000fe20000011434 */
[----:B------:R-:W-:Y:S01]  /*6dd0*/  IMAD R47, R57, R53, RZ ;  /* 0x00000035392f7224 */ /* 0x000fe200078e02ff */
[----:B------:R-:W-:Y:S01]  /*6de0*/  SHF.R.S32.HI R53, RZ, 0x18, R68 ;  /* 0x00000018ff357819 */ /* 0x000fe20000011444 */
[-C--:B------:R-:W-:Y:S01]  /*6df0*/  IMAD R0, R50, R58.reuse, R0 ;  /* 0x0000003a32007224 */ /* 0x080fe200078e0200 */
[----:B------:R-:W-:Y:S01]  /*6e00*/  SHF.L.U32 R83, R71, 0x8, RZ ;  /* 0x0000000847537819 */ /* 0x000fe200000006ff */
[----:B------:R-:W-:Y:S01]  /*6e10*/  IMAD R21, R57, R43, RZ ;  /* 0x0000002b39157224 */ /* 0x000fe200078e02ff */
[----:B------:R-:W-:Y:S01]  /*6e20*/  PRMT R95, R60, 0x8880, RZ ;  /* 0x000088803c5f7816 */ /* 0x000fe200000000ff */
[-C--:B------:R-:W-:Y:S01]  /*6e30*/  IMAD R3, R51, R58.reuse, R3 ;  /* 0x0000003a33037224 */ /* 0x080fe200078e0203 */
[----:B------:R-:W-:Y:S01]  /*6e40*/  SHF.R.S32.HI R59, RZ, 0x18, R71 ;  /* 0x00000018ff3b7819 */ /* 0x000fe20000011447 */
[-C--:B------:R-:W-:Y:S01]  /*6e50*/  IMAD R20, R52, R58.reuse, R20 ;  /* 0x0000003a34147224 */ /* 0x080fe200078e0214 */
[----:B------:R-:W-:Y:S01]  /*6e60*/  SHF.L.U32 R90, R60, 0x8, RZ ;  /* 0x000000083c5a7819 */ /* 0x000fe200000006ff */
[----:B------:R-:W-:Y:S01]  /*6e70*/  IMAD R21, R53, R58, R21 ;  /* 0x0000003a35157224 */ /* 0x000fe200078e0215 */
[----:B------:R-:W-:Y:S01]  /*6e80*/  PRMT R88, R61, 0x8880, RZ ;  /* 0x000088803d587816 */ /* 0x000fe200000000ff */
[----:B------:R-:W-:Y:S01]  /*6e90*/  IMAD R42, R57, R48, RZ ;  /* 0x00000030392a7224 */ /* 0x000fe200078e02ff */
[----:B------:R-:W-:Y:S01]  /*6ea0*/  SHF.L.U32 R87, R61, 0x10, RZ ;  /* 0x000000103d577819 */ /* 0x000fe200000006ff */
[----:B------:R-:W-:Y:S01]  /*6eb0*/  IMAD R48, R57, R54, RZ ;  /* 0x0000003639307224 */ /* 0x000fe200078e02ff */
[----:B------:R-:W-:Y:S01]  /*6ec0*/  I2IP.S8.S32.SAT R104, R21, R20, RZ ;  /* 0x0000001415687239 */ /* 0x000fe200000014ff */
[----:B------:R-:W-:Y:S01]  /*6ed0*/  IMAD.U32 R91, R70, 0x10000, RZ ;  /* 0x00010000465b7824 */ /* 0x000fe200078e00ff */
[----:B------:R-:W-:Y:S01]  /*6ee0*/  MOV R20, R97 ;  /* 0x0000006100147202 */ /* 0x000fe20000000f00 */
[C---:B------:R-:W-:Y:S01]  /*6ef0*/  IMAD R43, R57.reuse, R49, RZ ;  /* 0x00000031392b7224 */ /* 0x040fe200078e02ff */
[----:B------:R-:W-:Y:S01]  /*6f00*/  SHF.R.S32.HI R21, RZ, 0x18, R96 ;  /* 0x00000018ff157819 */ /* 0x000fe20000011460 */
[----:B------:R-:W-:Y:S01]  /*6f10*/  IMAD R49, R57, R55, RZ ;  /* 0x0000003739317224 */ /* 0x000fe200078e02ff */
[----:B------:R-:W-:Y:S01]  /*6f20*/  I2IP.S8.S32.SAT R104, R3, R0, R104 ;  /* 0x0000000003687239 */ /* 0x000fe20000001468 */
[-C--:B------:R-:W-:Y:S01]  /*6f30*/  IMAD R22, R20, R58.reuse, R22 ;  /* 0x0000003a14167224 */ /* 0x080fe200078e0216 */
[----:B------:R-:W-:Y:S01]  /*6f40*/  SHF.R.S32.HI R0, RZ, 0x18, R94 ;  /* 0x00000018ff007819 */ /* 0x000fe2000001145e */
[----:B------:R-:W-:Y:S01]  /*6f50*/  IMAD R23, R21, R58, R23 ;  /* 0x0000003a15177224 */ /* 0x000fe200078e0217 */
[----:B------:R-:W-:Y:S01]  /*6f60*/  SHF.R.S32.HI R54, RZ, 0x18, R69 ;  /* 0x00000018ff367819 */ /* 0x000fe20000011445 */
[----:B------:R-:W-:Y:S01]  /*6f70*/  IMAD.U32 R93, R60, 0x10000, RZ ;  /* 0x000100003c5d7824 */ /* 0x000fe200078e00ff */
[----:B------:R-:W-:Y:S01]  /*6f80*/  MOV R3, R92 ;  /* 0x0000005c00037202 */ /* 0x000fe20000000f00 */
[-C--:B------:R-:W-:Y:S01]  /*6f90*/  IMAD R40, R0, R58.reuse, R40 ;  /* 0x0000003a00287224 */ /* 0x080fe200078e0228 */
[----:B------:R-:W-:Y:S01]  /*6fa0*/  SHF.R.S32.HI R20, RZ, 0x18, R91 ;  /* 0x00000018ff147819 */ /* 0x000fe2000001145b */
        /* <DEDUP_REMOVED lines=8> */
[----:B------:R-:W-:Y:S01]  /*7030*/  IMAD.MOV.U32 R0, RZ, RZ, R85 ;  /* 0x000000ffff007224 */ /* 0x000fe200078e0055 */
[----:B------:R-:W-:Y:S01]  /*7040*/  SHF.R.S32.HI R60, RZ, 0x18, R60 ;  /* 0x00000018ff3c7819 */ /* 0x000fe2000001143c */
[-C--:B------:R-:W-:Y:S01]  /*7050*/  IMAD R45, R55, R58.reuse, R45 ;  /* 0x0000003a372d7224 */ /* 0x080fe200078e022d */
[----:B------:R-:W-:Y:S01]  /*7060*/  SHF.L.U32 R86, R61, 0x8, RZ ;  /* 0x000000083d567819 */ /* 0x000fe200000006ff */
[-C--:B------:R-:W-:Y:S01]  /*7070*/  IMAD R46, R0, R58.reuse, R46 ;  /* 0x0000003a002e7224 */ /* 0x080fe200078e022e */
[----:B------:R-:W-:Y:S01]  /*7080*/  MOV R0, R95 ;  /* 0x0000005f00007202 */ /* 0x000fe20000000f00 */
[-C--:B------:R-:W-:Y:S01]  /*7090*/  IMAD R47, R3, R58.reuse, R47 ;  /* 0x0000003a032f7224 */ /* 0x080fe200078e022f */
[----:B------:R-:W-:Y:S01]  /*70a0*/  SHF.R.S32.HI R3, RZ, 0x18, R93 ;  /* 0x00000018ff037819 */ /* 0x000fe2000001145d */
[-C--:B------:R-:W-:Y:S01]  /*70b0*/  IMAD R48, R20, R58.reuse, R48 ;  /* 0x0000003a14307224 */ /* 0x080fe200078e0230 */
[----:B------:R-:W-:Y:S01]  /*70c0*/  SHF.R.S32.HI R20, RZ, 0x18, R87 ;  /* 0x00000018ff147819 */ /* 0x000fe20000011457 */
[-C--:B------:R-:W-:Y:S01]  /*70d0*/  IMAD R49, R59, R58.reuse, R49 ;  /* 0x0000003a3b317224 */ /* 0x080fe200078e0231 */
[----:B------:R-:W-:Y:S01]  /*70e0*/  PRMT R82, R62, 0x8880, RZ ;  /* 0x000088803e527816 */ /* 0x000fe200000000ff */
[----:B------:R-:W-:Y:S01]  /*70f0*/  IMAD R24, R0, R58, R24 ;  /* 0x0000003a00187224 */ /* 0x000fe200078e0218 */
[----:B------:R-:W-:Y:S01]  /*7100*/  SHF.R.S32.HI R0, RZ, 0x18, R90 ;  /* 0x00000018ff007819 */ /* 0x000fe2000001145a */
[C---:B------:R-:W-:Y:S01]  /*7110*/  IMAD R26, R57.reuse, R26, RZ ;  /* 0x0000001a391a7224 */ /* 0x040fe200078e02ff */
[----:B------:R-:W-:Y:S01]  /*7120*/  SHF.R.S32.HI R21, RZ, 0x18, R86 ;  /* 0x00000018ff157819 */ /* 0x000fe20000011456 */
[----:B------:R-:W-:Y:S01]  /*7130*/  IMAD R27, R57, R27, RZ ;  /* 0x0000001b391b7224 */ /* 0x000fe200078e02ff */
[----:B------:R-:W-:Y:S01]  /*7140*/  SHF.R.S32.HI R61, RZ, 0x18, R61 ;  /* 0x00000018ff3d7819 */ /* 0x000fe2000001143d */
[----:B------:R-:W-:Y:S01]  /*7150*/  IMAD R25, R3, R58, R25 ;  /* 0x0000003a03197224 */ /* 0x000fe200078e0219 */
[----:B------:R-:W-:Y:S01]  /*7160*/  MOV R3, R88 ;  /* 0x0000005800037202 */ /* 0x000fe20000000f00 */
[----:B------:R-:W-:Y:S01]  /*7170*/  IMAD R26, R0, R58, R26 ;  /* 0x0000003a001a7224 */ /* 0x000fe200078e021a */
[----:B------:R-:W-:Y:S01]  /*7180*/  MOV R0, R82 ;  /* 0x0000005200007202 */ /* 0x000fe20000000f00 */
[----:B------:R-:W-:Y:S01]  /*7190*/  IMAD R29, R57, R29, RZ ;  /* 0x0000001d391d7224 */ /* 0x000fe200078e02ff */
[----:B------:R-:W-:Y:S01]  /*71a0*/  SHF.L.U32 R80, R62, 0x8, RZ ;  /* 0x000000083e507819 */ /* 0x000fe200000006ff */
[----:B------:R-:W-:Y:S01]  /*71b0*/  IMAD R27, R60, R58, R27 ;  /* 0x0000003a3c1b7224 */ /* 0x000fe200078e021b */
[----:B------:R-:W-:Y:S01]  /*71c0*/  PRMT R79, R63, 0x8880, RZ ;  /* 0x000088803f4f7816 */ /* 0x000fe200000000ff */
[----:B------:R-:W-:Y:S01]  /*71d0*/  IMAD R30, R57, R30, RZ ;  /* 0x0000001e391e7224 */ /* 0x000fe200078e02ff */
[----:B------:R-:W-:Y:S01]  /*71e0*/  SHF.L.U32 R77, R63, 0x10, RZ ;  /* 0x000000103f4d7819 */ /* 0x000fe200000006ff */
[-C--:B------:R-:W-:Y:S01]  /*71f0*/  IMAD R28, R3, R58.reuse, R28 ;  /* 0x0000003a031c7224 */ /* 0x080fe200078e021c */
[----:B------:R-:W-:Y:S01]  /*7200*/  SHF.L.U32 R75, R63, 0x8, RZ ;  /* 0x000000083f4b7819 */ /* 0x000fe200000006ff */
[C---:B------:R-:W-:Y:S01]  /*7210*/  IMAD R31, R57.reuse, R31, RZ ;  /* 0x0000001f391f7224 */ /* 0x040fe200078e02ff */
[----:B------:R-:W-:Y:S01]  /*7220*/  PRMT R78, R64, 0x8880, RZ ;  /* 0x00008880404e7816 */ /* 0x000fe200000000ff */
[----:B------:R-:W-:Y:S01]  /*7230*/  IMAD.U32 R81, R62, 0x10000, RZ ;  /* 0x000100003e517824 */ /* 0x000fe200078e00ff */
[----:B------:R-:W-:Y:S01]  /*7240*/  SHF.R.S32.HI R62, RZ, 0x18, R62 ;  /* 0x00000018ff3e7819 */ /* 0x000fe2000001143e */
[----:B------:R-:W-:Y:S01]  /*7250*/  IMAD R29, R20, R58, R29 ;  /* 0x0000003a141d7224 */ /* 0x000fe200078e021d */
[----:B------:R-:W-:Y:S01]  /*7260*/  SHF.R.S32.HI R20, RZ, 0x18, R77 ;  /* 0x00000018ff147819 */ /* 0x000fe2000001144d */
[----:B------:R-:W-:Y:S01]  /*7270*/  IMAD R32, R57, R32, RZ ;  /* 0x0000002039207224 */ /* 0x000fe200078e02ff */
[----:B------:R-:W-:Y:S01]  /*7280*/  SHF.R.S32.HI R3, RZ, 0x18, R81 ;  /* 0x00000018ff037819 */ /* 0x000fe20000011451 */
[-C--:B------:R-:W-:Y:S01]  /*7290*/  IMAD R30, R21, R58.reuse, R30 ;  /* 0x0000003a151e7224 */ /* 0x080fe200078e021e */
[----:B------:R-:W-:Y:S01]  /*72a0*/  SHF.R.S32.HI R21, RZ, 0x18, R75 ;  /* 0x00000018ff157819 */ /* 0x000fe2000001144b */
[-C--:B------:R-:W-:Y:S01]  /*72b0*/  IMAD R31, R61, R58.reuse, R31 ;  /* 0x0000003a3d1f7224 */ /* 0x080fe200078e021f */
[----:B------:R-:W-:Y:S01]  /*72c0*/  SHF.R.S32.HI R63, RZ, 0x18, R63 ;  /* 0x00000018ff3f7819 */ /* 0x000fe2000001143f */
[C---:B------:R-:W-:Y:S01]  /*72d0*/  IMAD R33, R57.reuse, R33, RZ ;  /* 0x0000002139217224 */ /* 0x040fe200078e02ff */
[----:B------:R-:W-:Y:S01]  /*72e0*/  SHF.L.U32 R74, R64, 0x8, RZ ;  /* 0x00000008404a7819 */ /* 0x000fe200000006ff */
[----:B------:R-:W-:Y:S01]  /*72f0*/  IMAD R32, R0, R58, R32 ;  /* 0x0000003a00207224 */ /* 0x000fe200078e0220 */
[----:B------:R-:W-:Y:S01]  /*7300*/  SHF.R.S32.HI R0, RZ, 0x18, R80 ;  /* 0x00000018ff007819 */ /* 0x000fe20000011450 */
[----:B------:R-:W-:Y:S01]  /*7310*/  IMAD R34, R57, R34, RZ ;  /* 0x0000002239227224 */ /* 0x000fe200078e02ff */
[----:B------:R-:W-:Y:S01]  /*7320*/  PRMT R73, R65, 0x8880, RZ ;  /* 0x0000888041497816 */ /* 0x000fe200000000ff */
[----:B------:R-:W-:Y:S01]  /*7330*/  IMAD R35, R57, R35, RZ ;  /* 0x0000002339237224 */ /* 0x000fe200078e02ff */
[----:B------:R-:W-:Y:S01]  /*7340*/  SHF.R.S32.HI R50, RZ, 0x18, R64 ;  /* 0x00000018ff327819 */ /* 0x000fe20000011440 */
[----:B------:R-:W-:Y:S01]  /*7350*/  IMAD R33, R3, R58, R33 ;  /* 0x0000003a03217224 */ /* 0x000fe200078e0221 */
[----:B------:R-:W-:Y:S01]  /*7360*/  MOV R3, R79 ;  /* 0x0000004f00037202 */ /* 0x000fe20000000f00 */
[----:B------:R-:W-:Y:S01]  /*7370*/  IMAD R36, R57, R36, RZ ;  /* 0x0000002439247224 */ /* 0x000fe200078e02ff */
[C---:B------:R-:W-:Y:S01]  /*7380*/  SHF.L.U32 R72, R65.reuse, 0x10, RZ ;  /* 0x0000001041487819 */ /* 0x040fe200000006ff */
[-C--:B------:R-:W-:Y:S01]  /*7390*/  IMAD R34, R0, R58.reuse, R34 ;  /* 0x0000003a00227224 */ /* 0x080fe200078e0222 */
[----:B------:R-:W-:Y:S01]  /*73a0*/  SHF.L.U32 R71, R65, 0x8, RZ ;  /* 0x0000000841477819 */ /* 0x000fe200000006ff */
[C---:B------:R-:W-:Y:S01]  /*73b0*/  IMAD R37, R57.reuse, R37, RZ ;  /* 0x0000002539257224 */ /* 0x040fe200078e02ff */
[----:B------:R-:W-:Y:S01]  /*73c0*/  PRMT R70, R66, 0x8880, RZ ;  /* 0x0000888042467816 */ /* 0x000fe200000000ff */
[----:B------:R-:W-:Y:S01]  /*73d0*/  IMAD R35, R62, R58, R35 ;  /* 0x0000003a3e237224 */ /* 0x000fe200078e0223 */
[----:B------:R-:W-:Y:S01]  /*73e0*/  SHF.R.S32.HI R51, RZ, 0x18, R65 ;  /* 0x00000018ff337819 */ /* 0x000fe20000011441 */
[----:B------:R-:W-:Y:S01]  /*73f0*/  IMAD R38, R57, R38, RZ ;  /* 0x0000002639267224 */ /* 0x000fe200078e02ff */
[----:B------:R-:W-:Y:S01]  /*7400*/  SHF.L.U32 R69, R66, 0x10, RZ ;  /* 0x0000001042457819 */ /* 0x000fe200000006ff */
[-C--:B------:R-:W-:Y:S01]  /*7410*/  IMAD R36, R3, R58.reuse, R36 ;  /* 0x0000003a03247224 */ /* 0x080fe200078e0224 */
[----:B------:R-:W-:Y:S01]  /*7420*/  SHF.R.S32.HI R52, RZ, 0x18, R66 ;  /* 0x00000018ff347819 */ /* 0x000fe20000011442 */
[----:B------:R-:W-:Y:S01]  /*7430*/  IMAD R39, R57, R39, RZ ;  /* 0x0000002739277224 */ /* 0x000fe200078e02ff */
[C---:B------:R-:W-:Y:S01]  /*7440*/  SHF.L.U32 R65, R67.reuse, 0x10, RZ ;  /* 0x0000001043417819 */ /* 0x040fe200000006ff */
[----:B------:R-:W-:Y:S01]  /*7450*/  IMAD.U32 R76, R64, 0x10000, RZ ;  /* 0x00010000404c7824 */ /* 0x000fe200078e00ff */
[----:B------:R-:W-:Y:S01]  /*7460*/  SHF.L.U32 R64, R67, 0x8, RZ ;  /* 0x0000000843407819 */ /* 0x000fe200000006ff */
[----:B------:R-:W-:Y:S01]  /*7470*/  IMAD R37, R20, R58, R37 ;  /* 0x0000003a14257224 */ /* 0x000fe200078e0225 */
[----:B------:R-:W-:Y:S01]  /*7480*/  SHF.R.S32.HI R20, RZ, 0x18, R72 ;  /* 0x00000018ff147819 */ /* 0x000fe20000011448 */
[----:B-1----:R-:W-:Y:S01]  /*7490*/  IMAD R4, R57, R4, RZ ;  /* 0x0000000439047224 */ /* 0x002fe200078e02ff */
[----:B------:R-:W-:Y:S01]  /*74a0*/  SHF.R.S32.HI R3, RZ, 0x18, R76 ;  /* 0x00000018ff037819 */ /* 0x000fe2000001144c */
[----:B------:R-:W-:Y:S01]  /*74b0*/  IMAD R38, R21, R58, R38 ;  /* 0x0000003a15267224 */ /* 0x000fe200078e0226 */
[----:B------:R-:W-:Y:S01]  /*74c0*/  SHF.R.S32.HI R53, RZ, 0x18, R67 ;  /* 0x00000018ff357819 */ /* 0x000fe20000011443 */
[----:B------:R-:W-:Y:S01]  /*74d0*/  IMAD.MOV.U32 R0, RZ, RZ, R78 ;  /* 0x000000ffff007224 */ /* 0x000fe200078e004e */
[----:B------:R-:W-:Y:S01]  /*74e0*/  I2IP.S8.S32.SAT R26, R27, R26, RZ ;  /* 0x0000001a1b1a7239 */ /* 0x000fe200000014ff */
[----:B------:R-:W-:Y:S01]  /*74f0*/  IMAD R39, R63, R58, R39 ;  /* 0x0000003a3f277224 */ /* 0x000fe200078e0227 */
[----:B------:R-:W-:Y:S01]  /*7500*/  I2IP.S8.S32.SAT R40, R41, R40, RZ ;  /* 0x0000002829287239 */ /* 0x000fe200000014ff */
[----:B------:R-:W-:Y:S01]  /*7510*/  IMAD R5, R57, R5, RZ ;  /* 0x0000000539057224 */ /* 0x000fe200078e02ff */
[----:B------:R-:W-:Y:S01]  /*7520*/  I2IP.S8.S32.SAT R24, R25, R24, R26 ;  /* 0x0000001819187239 */ /* 0x000fe2000000141a */
[----:B------:R-:W-:Y:S01]  /*7530*/  IMAD R4, R0, R58, R4 ;  /* 0x0000003a00047224 */ /* 0x000fe200078e0204 */
[----:B------:R-:W-:Y:S01]  /*7540*/  SHF.R.S32.HI R0, RZ, 0x18, R74 ;  /* 0x00000018ff007819 */ /* 0x000fe2000001144a */
[----:B------:R-:W-:Y:S01]  /*7550*/  IMAD R6, R57, R6, RZ ;  /* 0x0000000639067224 */ /* 0x000fe200078e02ff */
[----:B------:R-:W-:Y:S01]  /*7560*/  I2IP.S8.S32.SAT R44, R45, R44, RZ ;  /* 0x0000002c2d2c7239 */ /* 0x000fe200000014ff */
[----:B------:R-:W-:Y:S01]  /*7570*/  IMAD R7, R57, R7, RZ ;  /* 0x0000000739077224 */ /* 0x000fe200078e02ff */
[----:B------:R-:W-:Y:S01]  /*7580*/  I2IP.S8.S32.SAT R48, R49, R48, RZ ;  /* 0x0000003031307239 */ /* 0x000fe200000014ff */
[----:B------:R-:W-:Y:S01]  /*7590*/  IMAD R5, R3, R58, R5 ;  /* 0x0000003a03057224 */ /* 0x000fe200078e0205 */
[----:B------:R-:W-:Y:S01]  /*75a0*/  MOV R3, R73 ;  /* 0x0000004900037202 */ /* 0x000fe20000000f00 */
[----:B------:R-:W-:Y:S01]  /*75b0*/  IMAD R8, R57, R8, RZ ;  /* 0x0000000839087224 */ /* 0x000fe200078e02ff */
[----:B------:R-:W-:Y:S01]  /*75c0*/  I2IP.S8.S32.SAT R30, R31, R30, RZ ;  /* 0x0000001e1f1e7239 */ /* 0x000fe200000014ff */
[----:B------:R-:W-:Y:S01]  /*75d0*/  IMAD R6, R0, R58, R6 ;  /* 0x0000003a00067224 */ /* 0x000fe200078e0206 */
[----:B------:R-:W-:Y:S01]  /*75e0*/  SHF.R.S32.HI R0, RZ, 0x18, R71 ;  /* 0x00000018ff007819 */ /* 0x000fe20000011447 */
[----:B------:R-:W-:Y:S01]  /*75f0*/  IMAD R9, R57, R9, RZ ;  /* 0x0000000939097224 */ /* 0x000fe200078e02ff */
[----:B------:R-:W-:Y:S01]  /*7600*/  I2IP.S8.S32.SAT R26, R35, R34, RZ ;  /* 0x00000022231a7239 */ /* 0x000fe200000014ff */
[----:B------:R-:W-:Y:S01]  /*7610*/  IMAD R7, R50, R58, R7 ;  /* 0x0000003a32077224 */ /* 0x000fe200078e0207 */
[----:B------:R-:W-:Y:S01]  /*7620*/  I2IP.S8.S32.SAT R27, R39, R38, RZ ;  /* 0x00000026271b7239 */ /* 0x000fe200000014ff */
[----:B------:R-:W-:Y:S01]  /*7630*/  IMAD R10, R57, R10, RZ ;  /* 0x0000000a390a7224 */ /* 0x000fe200078e02ff */
[----:B------:R-:W-:Y:S01]  /*7640*/  I2IP.S8.S32.SAT R105, R23, R22, R40 ;  /* 0x0000001617697239 */ /* 0x000fe20000001428 */
[----:B------:R-:W-:Y:S01]  /*7650*/  IMAD R8, R3, R58, R8 ;  /* 0x0000003a03087224 */ /* 0x000fe200078e0208 */
[----:B------:R-:W-:Y:S01]  /*7660*/  MOV R3, R70 ;  /* 0x0000004600037202 */ /* 0x000fe20000000f00 */
[----:B------:R-:W-:Y:S01]  /*7670*/  IMAD.SHL.U32 R68, R66, 0x100, RZ ;  /* 0x0000010042447824 */ /* 0x000fe200078e00ff */
[----:B------:R-:W-:Y:S01]  /*7680*/  PRMT R66, R67, 0x8880, RZ ;  /* 0x0000888043427816 */ /* 0x000fe200000000ff */
[----:B------:R-:W-:Y:S01]  /*7690*/  IMAD R11, R57, R11, RZ ;  /* 0x0000000b390b7224 */ /* 0x000fe200078e02ff */
[----:B------:R-:W-:Y:S01]  /*76a0*/  I2IP.S8.S32.SAT R6, R7, R6, RZ ;  /* 0x0000000607067239 */ /* 0x000fe200000014ff */
[----:B------:R-:W-:Y:S01]  /*76b0*/  IMAD R9, R20, R58, R9 ;  /* 0x0000003a14097224 */ /* 0x000fe200078e0209 */
[----:B------:R-:W-:Y:S01]  /*76c0*/  SHF.R.S32.HI R20, RZ, 0x18, R69 ;  /* 0x00000018ff147819 */ /* 0x000fe20000011445 */
[C---:B------:R-:W-:Y:S01]  /*76d0*/  IMAD R12, R57.reuse, R12, RZ ;  /* 0x0000000c390c7224 */ /* 0x040fe200078e02ff */
[----:B------:R-:W-:Y:S01]  /*76e0*/  UIADD3 UR4, UPT, UPT, UR5, 0x1b0, URZ ;  /* 0x000001b005047890 */ /* 0x000fe2000fffe0ff */
[-C--:B------:R-:W-:Y:S01]  /*76f0*/  IMAD R10, R0, R58.reuse, R10 ;  /* 0x0000003a000a7224 */ /* 0x080fe200078e020a */
[----:B------:R-:W-:Y:S01]  /*7700*/  SHF.R.S32.HI R0, RZ, 0x18, R68 ;  /* 0x00000018ff007819 */ /* 0x000fe20000011444 */
[----:B------:R-:W-:Y:S01]  /*7710*/  IMAD R13, R57, R13, RZ ;  /* 0x0000000d390d7224 */ /* 0x000fe200078e02ff */
[----:B------:R-:W-:Y:S01]  /*7720*/  UPRMT UR4, UR48, 0x654, UR4 ;  /* 0x0000065430047896 */ /* 0x000fe20008000004 */
[----:B------:R-:W-:Y:S01]  /*7730*/  IMAD R11, R51, R58, R11 ;  /* 0x0000003a330b7224 */ /* 0x000fe200078e020b */
[----:B------:R-:W-:Y:S01]  /*7740*/  I2IP.S8.S32.SAT R4, R5, R4, R6 ;  /* 0x0000000405047239 */ /* 0x000fe20000001406 */
[----:B------:R-:W-:Y:S01]  /*7750*/  IMAD R12, R3, R58, R12 ;  /* 0x0000003a030c7224 */ /* 0x000fe200078e020c */
[----:B------:R-:W-:Y:S01]  /*7760*/  MOV R3, R66 ;  /* 0x0000004200037202 */ /* 0x000fe20000000f00 */
[----:B------:R-:W-:Y:S01]  /*7770*/  IMAD R14, R57, R14, RZ ;  /* 0x0000000e390e7224 */ /* 0x000fe200078e02ff */
[----:B------:R-:W-:Y:S01]  /*7780*/  I2IP.S8.S32.SAT R10, R11, R10, RZ ;  /* 0x0000000a0b0a7239 */ /* 0x000fe200000014ff */
[----:B------:R-:W-:Y:S01]  /*7790*/  IMAD R13, R20, R58, R13 ;  /* 0x0000003a140d7224 */ /* 0x000fe200078e020d */
[----:B------:R-:W-:Y:S01]  /*77a0*/  SHF.R.S32.HI R20, RZ, 0x18, R65 ;  /* 0x00000018ff147819 */ /* 0x000fe20000011441 */
[----:B------:R-:W-:Y:S01]  /*77b0*/  IMAD R15, R57, R15, RZ ;  /* 0x0000000f390f7224 */ /* 0x000fe200078e02ff */
[----:B------:R-:W-:Y:S01]  /*77c0*/  I2IP.S8.S32.SAT R106, R43, R42, R44 ;  /* 0x0000002a2b6a7239 */ /* 0x000fe2000000142c */
[----:B------:R-:W-:Y:S01]  /*77d0*/  IMAD R16, R57, R16, RZ ;  /* 0x0000001039107224 */ /* 0x000fe200078e02ff */
[----:B------:R-:W-:Y:S01]  /*77e0*/  I2IP.S8.S32.SAT R107, R47, R46, R48 ;  /* 0x0000002e2f6b7239 */ /* 0x000fe20000001430 */
[----:B------:R-:W-:Y:S01]  /*77f0*/  IMAD R14, R0, R58, R14 ;  /* 0x0000003a000e7224 */ /* 0x000fe200078e020e */
[----:B------:R-:W-:Y:S01]  /*7800*/  SHF.R.S32.HI R0, RZ, 0x18, R64 ;  /* 0x00000018ff007819 */ /* 0x000fe20000011440 */
[----:B------:R-:W-:Y:S01]  /*7810*/  IMAD R17, R57, R17, RZ ;  /* 0x0000001139117224 */ /* 0x000fe200078e02ff */
[----:B------:R-:W-:Y:S01]  /*7820*/  I2IP.S8.S32.SAT R25, R29, R28, R30 ;  /* 0x0000001c1d197239 */ /* 0x000fe2000000141e */
[----:B------:R-:W-:Y:S01]  /*7830*/  IMAD R15, R52, R58, R15 ;  /* 0x0000003a340f7224 */ /* 0x000fe200078e020f */
[----:B------:R-:W-:Y:S01]  /*7840*/  I2IP.S8.S32.SAT R26, R33, R32, R26 ;  /* 0x00000020211a7239 */ /* 0x000fe2000000141a */
[----:B------:R-:W-:Y:S01]  /*7850*/  IMAD R16, R3, R58, R16 ;  /* 0x0000003a03107224 */ /* 0x000fe200078e0210 */
[----:B------:R-:W-:Y:S01]  /*7860*/  I2IP.S8.S32.SAT R27, R37, R36, R27 ;  /* 0x00000024251b7239 */ /* 0x000fe2000000141b */
[----:B------:R-:W-:Y:S01]  /*7870*/  IMAD R18, R57, R18, RZ ;  /* 0x0000001239127224 */ /* 0x000fe200078e02ff */
[----:B------:R-:W-:Y:S01]  /*7880*/  I2IP.S8.S32.SAT R14, R15, R14, RZ ;  /* 0x0000000e0f0e7239 */ /* 0x000fe200000014ff */
[----:B------:R-:W-:Y:S01]  /*7890*/  IMAD R17, R20, R58, R17 ;  /* 0x0000003a14117224 */ /* 0x000fe200078e0211 */
[----:B------:R-:W-:Y:S01]  /*78a0*/  I2IP.S8.S32.SAT R5, R9, R8, R10 ;  /* 0x0000000809057239 */ /* 0x000fe2000000140a */
[----:B------:R-:W-:Y:S01]  /*78b0*/  IMAD R19, R57, R19, RZ ;  /* 0x0000001339137224 */ /* 0x000fe200078e02ff */
[----:B------:R-:W-:Y:S01]  /*78c0*/  I2IP.S8.S32.SAT R6, R13, R12, R14 ;  /* 0x0000000c0d067239 */ /* 0x000fe2000000140e */
[-C--:B------:R-:W-:Y:S01]  /*78d0*/  IMAD R18, R0, R58.reuse, R18 ;  /* 0x0000003a00127224 */ /* 0x080fe200078e0212 */
[----:B------:R-:W-:Y:S01]  /*78e0*/  NOP ;  /* 0x0000000000007918 */ /* 0x000fe20000000000 */
[----:B------:R-:W-:Y:S01]  /*78f0*/  IMAD R19, R53, R58, R19 ;  /* 0x0000003a35137224 */ /* 0x000fe200078e0213 */
[----:B------:R-:W-:Y:S01]  /*7900*/  SYNCS.ARRIVE.TRANS64.RED.A1T0 RZ, [UR4], RZ ;  /* 0x000000ffffff79a7 */ /* 0x000fe20008100404 */
[----:B------:R1:W-:Y:S01]  /*7910*/  STS.128 [R111+UR44+0x1b00], R104 ;  /* 0x001b00686f007988 */ /* 0x0003e20008000c2c */
[----:B------:R-:W-:Y:S01]  /*7920*/  BSSY.RECONVERGENT B0, `(.L_x_119) ;  /* 0x0000023000007945 */ /* 0x000fe20003800200 */
[----:B------:R-:W-:Y:S02]  /*7930*/  IADD3 R56, PT, PT, R56, 0x1, RZ ;  /* 0x0000000138387810 */ /* 0x000fe40007ffe0ff */
[----:B------:R-:W-:Y:S04]  /*7940*/  I2IP.S8.S32.SAT R7, R19, R18, RZ ;  /* 0x0000001213077239 */ /* 0x000fe800000014ff */
[----:B------:R1:W-:Y:S01]  /*7950*/  STS.128 [R111+UR44+0x2300], R24 ;  /* 0x002300186f007988 */ /* 0x0003e20008000c2c */
[----:B------:R-:W-:Y:S07]  /*7960*/  I2IP.S8.S32.SAT R7, R17, R16, R7 ;  /* 0x0000001011077239 */ /* 0x000fee0000001407 */
[----:B------:R1:W-:Y:S01]  /*7970*/  STS.128 [R111+UR44+0x2b00], R4 ;  /* 0x002b00046f007988 */ /* 0x0003e20008000c2c */
[----:B------:R-:W-:Y:S01]  /*7980*/  @!PT LDS RZ, [RZ] ;  /* 0x00000000fffff984 */ /* 0x000fe20000000800 */
[----:B------:R-:W-:Y:S01]  /*7990*/  @!PT LDS RZ, [RZ] ;  /* 0x00000000fffff984 */ /* 0x000fe20000000800 */
[----:B------:R-:W-:Y:S01]  /*79a0*/  @!PT LDS RZ, [RZ] ;  /* 0x00000000fffff984 */ /* 0x000fe20000000800 */
[----:B------:R-:W-:Y:S01]  /*79b0*/  @!PT LDS RZ, [RZ] ;  /* 0x00000000fffff984 */ /* 0x000fe20000000800 */
[----:B------:R3:W-:Y:S07]  /*79c0*/  MEMBAR.ALL.CTA ;  /* 0x0000000000007992 */ /* 0x0007ee0000008000 */
[----:B---3--:R-:W3:Y:S02]  /*79d0*/  FENCE.VIEW.ASYNC.S ;  /* 0x00000000000073c6 */ /* 0x008ee40000000000 */
[----:B---3--:R-:W-:Y:S06]  /*79e0*/  BAR.SYNC.DEFER_BLOCKING 0x1, 0x80 ;  /* 0x0042000000007b1d */ /* 0x008fec0000010000 */
[----:B------:R-:W-:Y:S05]  /*79f0*/  @P0 BRA `(.L_x_120) ;  /* 0x0000000000540947 */ /* 0x000fea0003800000 */
[----:B------:R-:W-:Y:S02]  /*7a00*/  UIADD3 UR4, UPT, UPT, UR44, 0x1b00, URZ ;  /* 0x00001b002c047890 */ /* 0x000fe4000fffe0ff */
[----:B------:R-:W-:Y:S02]  /*7a10*/  UIMAD UR9, UR45, 0x60, URZ ;  /* 0x000000602d0978a4 */ /* 0x000fe4000f8e02ff */
[----:B------:R-:W-:Y:S02]  /*7a20*/  USHF.L.U32 UR10, UR46, 0x6, URZ ;  /* 0x000000062e0a7899 */ /* 0x000fe400080006ff */
[----:B------:R-:W-:Y:S01]  /*7a30*/  MOV R118, UR4 ;  /* 0x0000000400767c02 */ /* 0x000fe20008000f00 */
[----:B------:R-:W-:Y:S01]  /*7a40*/  UIADD3 UR4, UP0, UPT, UR62, 0x680, URZ ;  /* 0x000006803e047890 */ /* 0x000fe2000ff1e0ff */
[----:B------:R-:W-:Y:S02]  /*7a50*/  UMOV UR11, UR36 ;  /* 0x00000024000b7c82 */ /* 0x000fe40008000000 */
[----:B------:R-:W-:Y:S01]  /*7a60*/  R2UR UR8, R118 ;  /* 0x00000000760872ca */ /* 0x000fe200000e0000 */
[----:B------:R-:W-:Y:S02]  /*7a70*/  UIADD3.X UR5, UPT, UPT, URZ, UR63, URZ, UP0, !UPT ;  /* 0x0000003fff057290 */ /* 0x000fe400087fe4ff */
[----:B------:R-:W-:Y:S02]  /*7a80*/  UIADD3 UR16, UPT, UPT, UR44, 0x2300, URZ ;  /* 0x000023002c107890 */ /* 0x000fe4000fffe0ff */
[----:B------:R-:W-:Y:S01]  /*7a90*/  UIADD3 UR17, UPT, UPT, UR9, 0x20, URZ ;  /* 0x0000002009117890 */ /* 0x000fe2000fffe0ff */
[----:B------:R-:W-:Y:S01]  /*7aa0*/  UMOV UR19, UR36 ;  /* 0x0000002400137c82 */ /* 0x000fe20008000000 */
[----:B------:R-:W-:Y:S01]  /*7ab0*/  UMOV UR18, UR10 ;  /* 0x0000000a00127c82 */ /* 0x000fe20008000000 */
[----:B------:R-:W-:Y:S02]  /*7ac0*/  UIADD3 UR12, UPT, UPT, UR44, 0x2b00, URZ ;  /* 0x00002b002c0c7890 */ /* 0x000fe4000fffe0ff */
[----:B------:R-:W-:Y:S03]  /*7ad0*/  UIADD3 UR13, UPT, UPT, UR9, 0x40, URZ ;  /* 0x00000040090d7890 */ /* 0x000fe6000fffe0ff */
[----:B------:R3:W-:Y:S01]  /*7ae0*/  UTMASTG.3D [UR8], [UR4] ;  /* 0x00000008040073b5 */ /* 0x0007e20008010000 */
[----:B------:R-:W-:Y:S01]  /*7af0*/  UMOV UR15, UR36 ;  /* 0x00000024000f7c82 */ /* 0x000fe20008000000 */
[----:B------:R-:W-:Y:S01]  /*7b00*/  UMOV UR14, UR10 ;  /* 0x0000000a000e7c82 */ /* 0x000fe20008000000 */
[----:B------:R3:W-:Y:S03]  /*7b10*/  UTMASTG.3D [UR16], [UR4] ;  /* 0x00000010040073b5 */ /* 0x0007e60008010000 */
[----:B------:R3:W-:Y:S01]  /*7b20*/  UTMASTG.3D [UR12], [UR4] ;  /* 0x0000000c040073b5 */ /* 0x0007e20008010000 */
[----:B------:R0:W-:Y:S01]  /*7b30*/  UTMACMDFLUSH ;  /* 0x00000000000079b7 */ /* 0x0001e20000000000 */
[----:B---3--:R-:W-:Y:S04]  /*7b40*/  DEPBAR.LE SB0, 0x0 ;  /* 0x000080000000791a */ /* 0x008fe80000000000 */
.L_x_120:
[----:B------:R-:W-:Y:S05]  /*7b50*/  BSYNC.RECONVERGENT B0 ;  /* 0x0000000000007941 */ /* 0x000fea0003800200 */
.L_x_119:
[----:B------:R-:W-:Y:S01]  /*7b60*/  BAR.SYNC.DEFER_BLOCKING 0x1, 0x80 ;  /* 0x0042000000007b1d */ /* 0x000fe20000010000 */
[----:B------:R-:W-:Y:S01]  /*7b70*/  ISETP.NE.AND P0, PT, R114, 0x2, PT ;  /* 0x000000027200780c */ /* 0x000fe20003f05270 */
[----:B------:R-:W-:Y:S01]  /*7b80*/  UISETP.NE.AND UP0, UPT, UR47, URZ, UPT ;  /* 0x000000ff2f00728c */ /* 0x000fe2000bf05270 */
[----:B------:R-:W-:Y:S01]  /*7b90*/  ISETP.NE.AND P1, PT, R56, 0x4, PT ;  /* 0x000000043800780c */ /* 0x000fe20003f25270 */
[----:B------:R-:W-:Y:S01]  /*7ba0*/  UIADD3 UR45, UPT, UPT, UR37, UR57, URZ ;  /* 0x00000039252d7290 */ /* 0x000fe2000fffe0ff */
[----:B------:R-:W-:Y:S01]  /*7bb0*/  SEL R3, RZ, 0x1, P0 ;  /* 0x00000001ff037807 */ /* 0x000fe20000000000 */
[----:B------:R-:W-:Y:S01]  /*7bc0*/  UIADD3 UR46, UPT, UPT, UR38, UR60, URZ ;  /* 0x0000003c262e7290 */ /* 0x000fe2000fffe0ff */
[----:B------:R-:W-:Y:S02]  /*7bd0*/  SEL R0, RZ, 0x1, P1 ;  /* 0x00000001ff007807 */ /* 0x000fe40000800000 */
[----:B------:R-:W-:Y:S02]  /*7be0*/  LOP3.LUT R116, R116, R3, RZ, 0x3c, !PT ;  /* 0x0000000374747212 */ /* 0x000fe400078e3cff */
[----:B------:R-:W-:Y:S02]  /*7bf0*/  LOP3.LUT R117, R117, R0, RZ, 0x3c, !PT ;  /* 0x0000000075757212 */ /* 0x000fe400078e3cff */
[----:B------:R-:W-:Y:S02]  /*7c00*/  SEL R114, R114, RZ, P0 ;  /* 0x000000ff72727207 */ /* 0x000fe40000000000 */
[----:B------:R-:W-:Y:S01]  /*7c10*/  SEL R56, R56, RZ, P1 ;  /* 0x000000ff38387207 */ /* 0x000fe20000800000 */
[----:B------:R-:W-:Y:S01]  /*7c20*/  UMOV UR36, UR51 ;  /* 0x0000003300247c82 */ /* 0x000fe20008000000 */
[----:B------:R-:W-:Y:S05]  /*7c30*/  BRA.U UP0, `(.L_x_121) ;  /* 0xffffffdd00047547 */ /* 0x000fea000b83ffff */
[----:B------:R-:W-:Y:S05]  /*7c40*/  EXIT ;  /* 0x000000000000794d */ /* 0x000fea0003800000 */
.L_x_25:
[----:B---3--:R3:W4:Y:S02]  /*7c50*/  SYNCS.PHASECHK.TRANS64.TRYWAIT P0, [R0+URZ+0x1e0], R2 ;  /* 0x0001e002000075a7 */ /* 0x00872400080011ff */
[----:B----4-:R-:W-:Y:S05]  /*7c60*/  @!P0 NANOSLEEP.SYNCS 0x989680 ;  /* 0x009896800000895d */ /* 0x010fea0003900000 */
[----:B------:R-:W4:Y:S02]  /*7c70*/  @!P0 SYNCS.PHASECHK.TRANS64 P0, [R0+URZ+0x1e0], R2 ;  /* 0x0001e002000085a7 */ /* 0x000f2400080010ff */
[----:B----4-:R-:W-:Y:S05]  /*7c80*/  @!P0 BRA `(.L_x_25) ;  /* 0xfffffffc00f08947 */ /* 0x010fea000383ffff */
[----:B------:R-:W-:Y:S05]  /*7c90*/  BRA `(.L_x_122) ;  /* 0xffffff9c006c7947 */ /* 0x000fea000383ffff */
.L_x_28:
[----:B--2---:R-:W-:Y:S07]  /*7ca0*/  MOV R0, UR33 ;  /* 0x0000002100007c02 */ /* 0x004fee0008000f00 */
.L_x_123:
[----:B--2---:R2:W3:Y:S02]  /*7cb0*/  SYNCS.PHASECHK.TRANS64.TRYWAIT P0, [R0+URZ+0xa8], R3 ;  /* 0x0000a803000075a7 */ /* 0x0044e400080011ff */
[----:B---3--:R-:W-:Y:S05]  /*7cc0*/  @!P0 NANOSLEEP.SYNCS 0x989680 ;  /* 0x009896800000895d */ /* 0x008fea0003900000 */
[----:B------:R-:W3:Y:S02]  /*7cd0*/  @!P0 SYNCS.PHASECHK.TRANS64 P0, [R0+URZ+0xa8], R3 ;  /* 0x0000a803000085a7 */ /* 0x000ee400080010ff */
[----:B---3--:R-:W-:Y:S05]  /*7ce0*/  @!P0 BRA `(.L_x_123) ;  /* 0xfffffffc00f08947 */ /* 0x008fea000383ffff */
[----:B------:R-:W-:Y:S05]  /*7cf0*/  BRA `(.L_x_27) ;  /* 0xffffff9c00b47947 */ /* 0x000fea000383ffff */
.L_x_35:
[----:B-1----:R-:W-:Y:S07]  /*7d00*/  MOV R0, UR17 ;  /* 0x0000001100007c02 */ /* 0x002fee0008000f00 */
.L_x_124:
[----:B-1----:R1:W2:Y:S02]  /*7d10*/  SYNCS.PHASECHK.TRANS64.TRYWAIT P0, [R0+URZ+0xa8], R3 ;  /* 0x0000a803000075a7 */ /* 0x0022a400080011ff */
[----:B--2---:R-:W-:Y:S05]  /*7d20*/  @!P0 NANOSLEEP.SYNCS 0x989680 ;  /* 0x009896800000895d */ /* 0x004fea0003900000 */
[----:B------:R-:W2:Y:S02]  /*7d30*/  @!P0 SYNCS.PHASECHK.TRANS64 P0, [R0+URZ+0xa8], R3 ;  /* 0x0000a803000085a7 */ /* 0x000ea400080010ff */
[----:B--2---:R-:W-:Y:S05]  /*7d40*/  @!P0 BRA `(.L_x_124) ;  /* 0xfffffffc00f08947 */ /* 0x004fea000383ffff */
[----:B------:R-:W-:Y:S05]  /*7d50*/  BRA `(.L_x_34) ;  /* 0xffffffa000707947 */ /* 0x000fea000383ffff */
.L_x_40:
[----:B-1----:R1:W2:Y:S02]  /*7d60*/  SYNCS.PHASECHK.TRANS64.TRYWAIT P0, [R3+URZ+0x170], R0 ;  /* 0x00017000030075a7 */ /* 0x0022a400080011ff */
[----:B--2---:R-:W-:Y:S05]  /*7d70*/  @!P0 NANOSLEEP.SYNCS 0x989680 ;  /* 0x009896800000895d */ /* 0x004fea0003900000 */
[----:B------:R-:W2:Y:S02]  /*7d80*/  @!P0 SYNCS.PHASECHK.TRANS64 P0, [R3+URZ+0x170], R0 ;  /* 0x00017000030085a7 */ /* 0x000ea400080010ff */
[----:B--2---:R-:W-:Y:S05]  /*7d90*/  @!P0 BRA `(.L_x_40) ;  /* 0xfffffffc00f08947 */ /* 0x004fea000383ffff */
[----:B------:R-:W-:Y:S05]  /*7da0*/  BRA `(.L_x_125) ;  /* 0xffffffa400147947 */ /* 0x000fea000383ffff */
.L_x_44:
[----:B------:R-:W-:-:S07]  /*7db0*/  MOV R0, UR4 ;  /* 0x0000000400007c02 */ /* 0x000fce0008000f00 */
.L_x_126:
[----:B-1----:R1:W2:Y:S02]  /*7dc0*/  SYNCS.PHASECHK.TRANS64.TRYWAIT P0, [R0+URZ], R2 ;  /* 0x00000002000075a7 */ /* 0x0022a400080011ff */
[----:B--2---:R-:W-:Y:S05]  /*7dd0*/  @!P0 NANOSLEEP.SYNCS 0x989680 ;  /* 0x009896800000895d */ /* 0x004fea0003900000 */
[----:B------:R-:W2:Y:S02]  /*7de0*/  @!P0 SYNCS.PHASECHK.TRANS64 P0, [R0+URZ], R2 ;  /* 0x00000002000085a7 */ /* 0x000ea400080010ff */
[----:B--2---:R-:W-:Y:S05]  /*7df0*/  @!P0 BRA `(.L_x_126) ;  /* 0xfffffffc00f08947 */ /* 0x004fea000383ffff */
[----:B------:R-:W-:Y:S05]  /*7e00*/  BRA `(.L_x_127) ;  /* 0xffffffa800b87947 */ /* 0x000fea000383ffff */
.L_x_45:
[----:B------:R-:W-:-:S07]  /*7e10*/  MOV R0, UR5 ;  /* 0x0000000500007c02 */ /* 0x000fce0008000f00 */
.L_x_128:
[----:B-1----:R1:W2:Y:S02]  /*7e20*/  SYNCS.PHASECHK.TRANS64.TRYWAIT P0, [R0+URZ], R3 ;  /* 0x00000003000075a7 */ /* 0x0022a400080011ff */
[----:B--2---:R-:W-:Y:S05]  /*7e30*/  @!P0 NANOSLEEP.SYNCS 0x989680 ;  /* 0x009896800000895d */ /* 0x004fea0003900000 */
[----:B------:R-:W2:Y:S02]  /*7e40*/  @!P0 SYNCS.PHASECHK.TRANS64 P0, [R0+URZ], R3 ;  /* 0x00000003000085a7 */ /* 0x000ea400080010ff */
[----:B--2---:R-:W-:Y:S05]  /*7e50*/  @!P0 BRA `(.L_x_128) ;  /* 0xfffffffc00f08947 */ /* 0x004fea000383ffff */
[----:B------:R-:W-:Y:S05]  /*7e60*/  BRA `(.L_x_129) ;  /* 0xffffffa800c47947 */ /* 0x000fea000383ffff */
.L_x_46:
[----:B------:R-:W-:-:S07]  /*7e70*/  MOV R0, UR5 ;  /* 0x0000000500007c02 */ /* 0x000fce0008000f00 */
.L_x_130:
[----:B-1----:R1:W2:Y:S02]  /*7e80*/  SYNCS.PHASECHK.TRANS64.TRYWAIT P0, [R0+URZ], R3 ;  /* 0x00000003000075a7 */ /* 0x0022a400080011ff */
[----:B--2---:R-:W-:Y:S05]  /*7e90*/  @!P0 NANOSLEEP.SYNCS 0x989680 ;  /* 0x009896800000895d */ /* 0x004fea0003900000 */
[----:B------:R-:W2:Y:S02]  /*7ea0*/  @!P0 SYNCS.PHASECHK.TRANS64 P0, [R0+URZ], R3 ;  /* 0x00000003000085a7 */ /* 0x000ea400080010ff */
[----:B--2---:R-:W-:Y:S05]  /*7eb0*/  @!P0 BRA `(.L_x_130) ;  /* 0xfffffffc00f08947 */ /* 0x004fea000383ffff */
[----:B------:R-:W-:Y:S05]  /*7ec0*/  BRA `(.L_x_131) ;  /* 0xffffffa800d07947 */ /* 0x000fea000383ffff */
.L_x_47:
[----:B------:R-:W-:-:S07]  /*7ed0*/  MOV R0, UR5 ;  /* 0x0000000500007c02 */ /* 0x000fce0008000f00 */
.L_x_132:
[----:B-1----:R1:W2:Y:S02]  /*7ee0*/  SYNCS.PHASECHK.TRANS64.TRYWAIT P0, [R0+URZ], R3 ;  /* 0x00000003000075a7 */ /* 0x0022a400080011ff */
[----:B--2---:R-:W-:Y:S05]  /*7ef0*/  @!P0 NANOSLEEP.SYNCS 0x989680 ;  /* 0x009896800000895d */ /* 0x004fea0003900000 */
[----:B------:R-:W2:Y:S02]  /*7f00*/  @!P0 SYNCS.PHASECHK.TRANS64 P0, [R0+URZ], R3 ;  /* 0x00000003000085a7 */ /* 0x000ea400080010ff */
[----:B--2---:R-:W-:Y:S05]  /*7f10*/  @!P0 BRA `(.L_x_132) ;  /* 0xfffffffc00f08947 */ /* 0x004fea000383ffff */
[----:B------:R-:W-:Y:S05]  /*7f20*/  BRA `(.L_x_133) ;  /* 0xffffffa800dc7947 */ /* 0x000fea000383ffff */
.L_x_48:
[----:B------:R-:W-:-:S07]  /*7f30*/  MOV R0, UR5 ;  /* 0x0000000500007c02 */ /* 0x000fce0008000f00 */
.L_x_134:
[----:B-1----:R1:W2:Y:S02]  /*7f40*/  SYNCS.PHASECHK.TRANS64.TRYWAIT P0, [R0+URZ], R3 ;  /* 0x00000003000075a7 */ /* 0x0022a400080011ff */
[----:B--2---:R-:W-:Y:S05]  /*7f50*/  @!P0 NANOSLEEP.SYNCS 0x989680 ;  /* 0x009896800000895d */ /* 0x004fea0003900000 */
[----:B------:R-:W2:Y:S02]  /*7f60*/  @!P0 SYNCS.PHASECHK.TRANS64 P0, [R0+URZ], R3 ;  /* 0x00000003000085a7 */ /* 0x000ea400080010ff */
[----:B--2---:R-:W-:Y:S05]  /*7f70*/  @!P0 BRA `(.L_x_134) ;  /* 0xfffffffc00f08947 */ /* 0x004fea000383ffff */
[----:B------:R-:W-:Y:S05]  /*7f80*/  BRA `(.L_x_135) ;  /* 0xffffffa800e87947 */ /* 0x000fea000383ffff */
.L_x_49:
[----:B------:R-:W-:-:S07]  /*7f90*/  MOV R0, UR5 ;  /* 0x0000000500007c02 */ /* 0x000fce0008000f00 */
.L_x_136:
[----:B-1----:R1:W2:Y:S02]  /*7fa0*/  SYNCS.PHASECHK.TRANS64.TRYWAIT P0, [R0+URZ], R3 ;  /* 0x00000003000075a7 */ /* 0x0022a400080011ff */
[----:B--2---:R-:W-:Y:S05]  /*7fb0*/  @!P0 NANOSLEEP.SYNCS 0x989680 ;  /* 0x009896800000895d */ /* 0x004fea0003900000 */
[----:B------:R-:W2:Y:S02]  /*7fc0*/  @!P0 SYNCS.PHASECHK.TRANS64 P0, [R0+URZ], R3 ;  /* 0x00000003000085a7 */ /* 0x000ea400080010ff */
[----:B--2---:R-:W-:Y:S05]  /*7fd0*/  @!P0 BRA `(.L_x_136) ;  /* 0xfffffffc00f08947 */ /* 0x004fea000383ffff */
[----:B------:R-:W-:Y:S05]  /*7fe0*/  BRA `(.L_x_137) ;  /* 0xffffffa800f47947 */ /* 0x000fea000383ffff */
.L_x_50:
[----:B------:R-:W-:-:S07]  /*7ff0*/  MOV R0, UR5 ;  /* 0x0000000500007c02 */ /* 0x000fce0008000f00 */
.L_x_138:
[----:B-1----:R1:W2:Y:S02]  /*8000*/  SYNCS.PHASECHK.TRANS64.TRYWAIT P0, [R0+URZ], R3 ;  /* 0x00000003000075a7 */ /* 0x0022a400080011ff */
[----:B--2---:R-:W-:Y:S05]  /*8010*/  @!P0 NANOSLEEP.SYNCS 0x989680 ;  /* 0x009896800000895d */ /* 0x004fea0003900000 */
[----:B------:R-:W2:Y:S02]  /*8020*/  @!P0 SYNCS.PHASECHK.TRANS64 P0, [R0+URZ], R3 ;  /* 0x00000003000085a7 */ /* 0x000ea400080010ff */
[----:B--2---:R-:W-:Y:S05]  /*8030*/  @!P0 BRA `(.L_x_138) ;  /* 0xfffffffc00f08947 */ /* 0x004fea000383ffff */
[----:B------:R-:W-:Y:S05]  /*8040*/  BRA `(.L_x_139) ;  /* 0xffffffac00007947 */ /* 0x000fea000383ffff */
.L_x_51:
[----:B------:R-:W-:-:S07]  /*8050*/  MOV R0, UR5 ;  /* 0x0000000500007c02 */ /* 0x000fce0008000f00 */
.L_x_140:
[----:B-1----:R1:W2:Y:S02]  /*8060*/  SYNCS.PHASECHK.TRANS64.TRYWAIT P0, [R0+URZ], R3 ;  /* 0x00000003000075a7 */ /* 0x0022a400080011ff */
[----:B--2---:R-:W-:Y:S05]  /*8070*/  @!P0 NANOSLEEP.SYNCS 0x989680 ;  /* 0x009896800000895d */ /* 0x004fea0003900000 */
[----:B------:R-:W2:Y:S02]  /*8080*/  @!P0 SYNCS.PHASECHK.TRANS64 P0, [R0+URZ], R3 ;  /* 0x00000003000085a7 */ /* 0x000ea400080010ff */
[----:B--2---:R-:W-:Y:S05]  /*8090*/  @!P0 BRA `(.L_x_140) ;  /* 0xfffffffc00f08947 */ /* 0x004fea000383ffff */
[----:B------:R-:W-:Y:S05]  /*80a0*/  BRA `(.L_x_141) ;  /* 0xffffffac000c7947 */ /* 0x000fea000383ffff */
.L_x_52:
[----:B------:R-:W-:-:S07]  /*80b0*/  MOV R0, UR5 ;  /* 0x0000000500007c02 */ /* 0x000fce0008000f00 */
.L_x_142:
[----:B-1----:R1:W2:Y:S02]  /*80c0*/  SYNCS.PHASECHK.TRANS64.TRYWAIT P0, [R0+URZ], R3 ;  /* 0x00000003000075a7 */ /* 0x0022a400080011ff */
[----:B--2---:R-:W-:Y:S05]  /*80d0*/  @!P0 NANOSLEEP.SYNCS 0x989680 ;  /* 0x009896800000895d */ /* 0x004fea0003900000 */
[----:B------:R-:W2:Y:S02]  /*80e0*/  @!P0 SYNCS.PHASECHK.TRANS64 P0, [R0+URZ], R3 ;  /* 0x00000003000085a7 */ /* 0x000ea400080010ff */
[----:B--2---:R-:W-:Y:S05]  /*80f0*/  @!P0 BRA `(.L_x_142) ;  /* 0xfffffffc00f08947 */ /* 0x004fea000383ffff */
[----:B------:R-:W-:Y:S05]  /*8100*/  BRA `(.L_x_143) ;  /* 0xffffffac00187947 */ /* 0x000fea000383ffff */
.L_x_53:
[----:B------:R-:W-:-:S07]  /*8110*/  MOV R0, UR5 ;  /* 0x0000000500007c02 */ /* 0x000fce0008000f00 */
.L_x_144:
[----:B-1----:R1:W2:Y:S02]  /*8120*/  SYNCS.PHASECHK.TRANS64.TRYWAIT P0, [R0+URZ], R3 ;  /* 0x00000003000075a7 */ /* 0x0022a400080011ff */
[----:B--2---:R-:W-:Y:S05]  /*8130*/  @!P0 NANOSLEEP.SYNCS 0x989680 ;  /* 0x009896800000895d */ /* 0x004fea0003900000 */
[----:B------:R-:W2:Y:S02]  /*8140*/  @!P0 SYNCS.PHASECHK.TRANS64 P0, [R0+URZ], R3 ;  /* 0x00000003000085a7 */ /* 0x000ea400080010ff */
[----:B--2---:R-:W-:Y:S05]  /*8150*/  @!P0 BRA `(.L_x_144) ;  /* 0xfffffffc00f08947 */ /* 0x004fea000383ffff */
[----:B------:R-:W-:Y:S05]  /*8160*/  BRA `(.L_x_145) ;  /* 0xffffffac00247947 */ /* 0x000fea000383ffff */
.L_x_54:
[----:B------:R-:W-:-:S07]  /*8170*/  MOV R0, UR5 ;  /* 0x0000000500007c02 */ /* 0x000fce0008000f00 */
.L_x_146:
[----:B-1----:R1:W2:Y:S02]  /*8180*/  SYNCS.PHASECHK.TRANS64.TRYWAIT P0, [R0+URZ], R3 ;  /* 0x00000003000075a7 */ /* 0x0022a400080011ff */
[----:B--2---:R-:W-:Y:S05]  /*8190*/  @!P0 NANOSLEEP.SYNCS 0x989680 ;  /* 0x009896800000895d */ /* 0x004fea0003900000 */
[----:B------:R-:W2:Y:S02]  /*81a0*/  @!P0 SYNCS.PHASECHK.TRANS64 P0, [R0+URZ], R3 ;  /* 0x00000003000085a7 */ /* 0x000ea400080010ff */
[----:B--2---:R-:W-:Y:S05]  /*81b0*/  @!P0 BRA `(.L_x_146) ;  /* 0xfffffffc00f08947 */ /* 0x004fea000383ffff */
[----:B------:R-:W-:Y:S05]  /*81c0*/  BRA `(.L_x_147) ;  /* 0xffffffac00307947 */ /* 0x000fea000383ffff */
.L_x_55:
[----:B------:R-:W-:-:S07]  /*81d0*/  MOV R0, UR5 ;  /* 0x0000000500007c02 */ /* 0x000fce0008000f00 */
.L_x_148:
[----:B-1----:R1:W2:Y:S02]  /*81e0*/  SYNCS.PHASECHK.TRANS64.TRYWAIT P0, [R0+URZ], R3 ;  /* 0x00000003000075a7 */ /* 0x0022a400080011ff */
[----:B--2---:R-:W-:Y:S05]  /*81f0*/  @!P0 NANOSLEEP.SYNCS 0x989680 ;  /* 0x009896800000895d */ /* 0x004fea0003900000 */
[----:B------:R-:W2:Y:S02]  /*8200*/  @!P0 SYNCS.PHASECHK.TRANS64 P0, [R0+URZ], R3 ;  /* 0x00000003000085a7 */ /* 0x000ea400080010ff */
[----:B--2---:R-:W-:Y:S05]  /*8210*/  @!P0 BRA `(.L_x_148) ;  /* 0xfffffffc00f08947 */ /* 0x004fea000383ffff */
[----:B------:R-:W-:Y:S05]  /*8220*/  BRA `(.L_x_149) ;  /* 0xffffffac003c7947 */ /* 0x000fea000383ffff */
.L_x_56:
[----:B------:R-:W-:-:S07]  /*8230*/  MOV R0, UR5 ;  /* 0x0000000500007c02 */ /* 0x000fce0008000f00 */
.L_x_150:
[----:B-1----:R1:W2:Y:S02]  /*8240*/  SYNCS.PHASECHK.TRANS64.TRYWAIT P0, [R0+URZ], R3 ;  /* 0x00000003000075a7 */ /* 0x0022a400080011ff */
[----:B--2---:R-:W-:Y:S05]  /*8250*/  @!P0 NANOSLEEP.SYNCS 0x989680 ;  /* 0x009896800000895d */ /* 0x004fea0003900000 */
[----:B------:R-:W2:Y:S02]  /*8260*/  @!P0 SYNCS.PHASECHK.TRANS64 P0, [R0+URZ], R3 ;  /* 0x00000003000085a7 */ /* 0x000ea400080010ff */
[----:B--2---:R-:W-:Y:S05]  /*8270*/  @!P0 BRA `(.L_x_150) ;  /* 0xfffffffc00f08947 */ /* 0x004fea000383ffff */
[----:B------:R-:W-:Y:S05]  /*8280*/  BRA `(.L_x_151) ;  /* 0xffffffac00487947 */ /* 0x000fea000383ffff */
.L_x_57:
[----:B------:R-:W-:-:S07]  /*8290*/  MOV R0, UR5 ;  /* 0x0000000500007c02 */ /* 0x000fce0008000f00 */
.L_x_152:
[----:B-1----:R1:W2:Y:S02]  /*82a0*/  SYNCS.PHASECHK.TRANS64.TRYWAIT P0, [R0+URZ], R3 ;  /* 0x00000003000075a7 */ /* 0x0022a400080011ff */
[----:B--2---:R-:W-:Y:S05]  /*82b0*/  @!P0 NANOSLEEP.SYNCS 0x989680 ;  /* 0x009896800000895d */ /* 0x004fea0003900000 */
[----:B------:R-:W2:Y:S02]  /*82c0*/  @!P0 SYNCS.PHASECHK.TRANS64 P0, [R0+URZ], R3 ;  /* 0x00000003000085a7 */ /* 0x000ea400080010ff */
[----:B--2---:R-:W-:Y:S05]  /*82d0*/  @!P0 BRA `(.L_x_152) ;  /* 0xfffffffc00f08947 */ /* 0x004fea000383ffff */
[----:B------:R-:W-:Y:S05]  /*82e0*/  BRA `(.L_x_153) ;  /* 0xffffffac00547947 */ /* 0x000fea000383ffff */
.L_x_58:
[----:B------:R-:W-:-:S07]  /*82f0*/  MOV R0, UR5 ;  /* 0x0000000500007c02 */ /* 0x000fce0008000f00 */
.L_x_154:
[----:B-1----:R1:W2:Y:S02]  /*8300*/  SYNCS.PHASECHK.TRANS64.TRYWAIT P0, [R0+URZ], R3 ;  /* 0x00000003000075a7 */ /* 0x0022a400080011ff */
[----:B--2---:R-:W-:Y:S05]  /*8310*/  @!P0 NANOSLEEP.SYNCS 0x989680 ;  /* 0x009896800000895d */ /* 0x004fea0003900000 */
[----:B------:R-:W2:Y:S02]  /*8320*/  @!P0 SYNCS.PHASECHK.TRANS64 P0, [R0+URZ], R3 ;  /* 0x00000003000085a7 */ /* 0x000ea400080010ff */
[----:B--2---:R-:W-:Y:S05]  /*8330*/  @!P0 BRA `(.L_x_154) ;  /* 0xfffffffc00f08947 */ /* 0x004fea000383ffff */
[----:B------:R-:W-:Y:S05]  /*8340*/  BRA `(.L_x_155) ;  /* 0xffffffac00607947 */ /* 0x000fea000383ffff */
.L_x_59:
[----:B------:R-:W-:-:S07]  /*8350*/  MOV R0, UR5 ;  /* 0x0000000500007c02 */ /* 0x000fce0008000f00 */
.L_x_156:
[----:B-1----:R1:W2:Y:S02]  /*8360*/  SYNCS.PHASECHK.TRANS64.TRYWAIT P0, [R0+URZ], R3 ;  /* 0x00000003000075a7 */ /* 0x0022a400080011ff */
[----:B--2---:R-:W-:Y:S05]  /*8370*/  @!P0 NANOSLEEP.SYNCS 0x989680 ;  /* 0x009896800000895d */ /* 0x004fea0003900000 */
[----:B------:R-:W2:Y:S02]  /*8380*/  @!P0 SYNCS.PHASECHK.TRANS64 P0, [R0+URZ], R3 ;  /* 0x00000003000085a7 */ /* 0x000ea400080010ff */
[----:B--2---:R-:W-:Y:S05]  /*8390*/  @!P0 BRA `(.L_x_156) ;  /* 0xfffffffc00f08947 */ /* 0x004fea000383ffff */
[----:B------:R-:W-:Y:S05]  /*83a0*/  BRA `(.L_x_157) ;  /* 0xffffffac006c7947 */ /* 0x000fea000383ffff */
.L_x_60:
[----:B------:R-:W-:-:S07]  /*83b0*/  MOV R0, UR5 ;  /* 0x0000000500007c02 */ /* 0x000fce0008000f00 */
.L_x_158:
[----:B-1----:R1:W2:Y:S02]  /*83c0*/  SYNCS.PHASECHK.TRANS64.TRYWAIT P0, [R0+URZ], R3 ;  /* 0x00000003000075a7 */ /* 0x0022a400080011ff */
[----:B--2---:R-:W-:Y:S05]  /*83d0*/  @!P0 NANOSLEEP.SYNCS 0x989680 ;  /* 0x009896800000895d */ /* 0x004fea0003900000 */
[----:B------:R-:W2:Y:S02]  /*83e0*/  @!P0 SYNCS.PHASECHK.TRANS64 P0, [R0+URZ], R3 ;  /* 0x00000003000085a7 */ /* 0x000ea400080010ff */
[----:B--2---:R-:W-:Y:S05]  /*83f0*/  @!P0 BRA `(.L_x_158) ;  /* 0xfffffffc00f08947 */ /* 0x004fea000383ffff */
[----:B------:R-:W-:Y:S05]  /*8400*/  BRA `(.L_x_159) ;  /* 0xffffffac00787947 */ /* 0x000fea000383ffff */
.L_x_61:
[----:B------:R-:W-:-:S07]  /*8410*/  MOV R0, UR5 ;  /* 0x0000000500007c02 */ /* 0x000fce0008000f00 */
.L_x_160:
[----:B-1----:R1:W2:Y:S02]  /*8420*/  SYNCS.PHASECHK.TRANS64.TRYWAIT P0, [R0+URZ], R3 ;  /* 0x00000003000075a7 */ /* 0x0022a400080011ff */
[----:B--2---:R-:W-:Y:S05]  /*8430*/  @!P0 NANOSLEEP.SYNCS 0x989680 ;  /* 0x009896800000895d */ /* 0x004fea0003900000 */
[----:B------:R-:W2:Y:S02]  /*8440*/  @!P0 SYNCS.PHASECHK.TRANS64 P0, [R0+URZ], R3 ;  /* 0x00000003000085a7 */ /* 0x000ea400080010ff */
[----:B--2---:R-:W-:Y:S05]  /*8450*/  @!P0 BRA `(.L_x_160) ;  /* 0xfffffffc00f08947 */ /* 0x004fea000383ffff */
[----:B------:R-:W-:Y:S05]  /*8460*/  BRA `(.L_x_161) ;  /* 0xffffffac00847947 */ /* 0x000fea000383ffff */
.L_x_62:
[----:B------:R-:W-:-:S07]  /*8470*/  MOV R0, UR5 ;  /* 0x0000000500007c02 */ /* 0x000fce0008000f00 */
.L_x_162:
[----:B-1----:R1:W2:Y:S02]  /*8480*/  SYNCS.PHASECHK.TRANS64.TRYWAIT P0, [R0+URZ], R3 ;  /* 0x00000003000075a7 */ /* 0x0022a400080011ff */
[----:B--2---:R-:W-:Y:S05]  /*8490*/  @!P0 NANOSLEEP.SYNCS 0x989680 ;  /* 0x009896800000895d */ /* 0x004fea0003900000 */
[----:B------:R-:W2:Y:S02]  /*84a0*/  @!P0 SYNCS.PHASECHK.TRANS64 P0, [R0+URZ], R3 ;  /* 0x00000003000085a7 */ /* 0x000ea400080010ff */
[----:B--2---:R-:W-:Y:S05]  /*84b0*/  @!P0 BRA `(.L_x_162) ;  /* 0xfffffffc00f08947 */ /* 0x004fea000383ffff */
[----:B------:R-:W-:Y:S05]  /*84c0*/  BRA `(.L_x_163) ;  /* 0xffffffac00907947 */ /* 0x000fea000383ffff */
.L_x_63:
[----:B------:R-:W-:-:S07]  /*84d0*/  MOV R0, UR5 ;  /* 0x0000000500007c02 */ /* 0x000fce0008000f00 */
.L_x_164:
[----:B-1----:R1:W2:Y:S02]  /*84e0*/  SYNCS.PHASECHK.TRANS64.TRYWAIT P0, [R0+URZ], R3 ;  /* 0x00000003000075a7 */ /* 0x0022a400080011ff */
[----:B--2---:R-:W-:Y:S05]  /*84f0*/  @!P0 NANOSLEEP.SYNCS 0x989680 ;  /* 0x009896800000895d */ /* 0x004fea0003900000 */
[----:B------:R-:W2:Y:S02]  /*8500*/  @!P0 SYNCS.PHASECHK.TRANS64 P0, [R0+URZ], R3 ;  /* 0x00000003000085a7 */ /* 0x000ea400080010ff */
[----:B--2---:R-:W-:Y:S05]  /*8510*/  @!P0 BRA `(.L_x_164) ;  /* 0xfffffffc00f08947 */ /* 0x004fea000383ffff */
[----:B------:R-:W-:Y:S05]  /*8520*/  BRA `(.L_x_165) ;  /* 0xffffffac009c7947 */ /* 0x000fea000383ffff */
.L_x_66:
[----:B--2---:R2:W3:Y:S02]  /*8530*/  SYNCS.PHASECHK.TRANS64.TRYWAIT P0, [R2+URZ+0x1d0], R4 ;  /* 0x0001d004020075a7 */ /* 0x0044e400080011ff */
[----:B---3--:R-:W-:Y:S05]  /*8540*/  @!P0 NANOSLEEP.SYNCS 0x989680 ;  /* 0x009896800000895d */ /* 0x008fea0003900000 */
[----:B------:R-:W3:Y:S02]  /*8550*/  @!P0 SYNCS.PHASECHK.TRANS64 P0, [R2+URZ+0x1d0], R4 ;  /* 0x0001d004020085a7 */ /* 0x000ee400080010ff */
[----:B---3--:R-:W-:Y:S05]  /*8560*/  @!P0 BRA `(.L_x_66) ;  /* 0xfffffffc00f08947 */ /* 0x008fea000383ffff */
[----:B------:R-:W-:Y:S05]  /*8570*/  BRA `(.L_x_166) ;  /* 0xffffffac00f87947 */ /* 0x000fea000383ffff */
.L_x_67:
[----:B------:R-:W-:-:S07]  /*8580*/  MOV R2, UR4 ;  /* 0x0000000400027c02 */ /* 0x000fce0008000f00 */
.L_x_167:
[----:B--2---:R2:W3:Y:S02]  /*8590*/  SYNCS.PHASECHK.TRANS64.TRYWAIT P0, [R2+URZ+0x180], R5 ;  /* 0x00018005020075a7 */ /* 0x0044e400080011ff */
[----:B---3--:R-:W-:Y:S05]  /*85a0*/  @!P0 NANOSLEEP.SYNCS 0x989680 ;  /* 0x009896800000895d */ /* 0x008fea0003900000 */
[----:B------:R-:W3:Y:S02]  /*85b0*/  @!P0 SYNCS.PHASECHK.TRANS64 P0, [R2+URZ+0x180], R5 ;  /* 0x00018005020085a7 */ /* 0x000ee400080010ff */
[----:B---3--:R-:W-:Y:S05]  /*85c0*/  @!P0 BRA `(.L_x_167) ;  /* 0xfffffffc00f08947 */ /* 0x008fea000383ffff */
[----:B------:R-:W-:Y:S05]  /*85d0*/  BRA `(.L_x_168) ;  /* 0xffffffb000087947 */ /* 0x000fea000383ffff */
.L_x_68:
[----:B--2---:R2:W3:Y:S02]  /*85e0*/  SYNCS.PHASECHK.TRANS64.TRYWAIT P1, [R2+URZ+0x170], R4 ;  /* 0x00017004020075a7 */ /* 0x0044e400080211ff */
[----:B---3--:R-:W-:Y:S05]  /*85f0*/  @!P1 NANOSLEEP.SYNCS 0x989680 ;  /* 0x009896800000995d */ /* 0x008fea0003900000 */
[----:B------:R-:W3:Y:S02]  /*8600*/  @!P1 SYNCS.PHASECHK.TRANS64 P1, [R2+URZ+0x170], R4 ;  /* 0x00017004020095a7 */ /* 0x000ee400080210ff */
[----:B---3--:R-:W-:Y:S05]  /*8610*/  @!P1 BRA `(.L_x_68) ;  /* 0xfffffffc00f09947 */ /* 0x008fea000383ffff */
[----:B------:R-:W-:Y:S05]  /*8620*/  BRA `(.L_x_169) ;  /* 0xffffffb000387947 */ /* 0x000fea000383ffff */
.L_x_71:
[----:B------:R-:W-:-:S07]  /*8630*/  MOV R0, UR4 ;  /* 0x0000000400007c02 */ /* 0x000fce0008000f00 */
.L_x_170:
[----:B--2---:R2:W3:Y:S02]  /*8640*/  SYNCS.PHASECHK.TRANS64.TRYWAIT P0, [R0+URZ+0x180], R2 ;  /* 0x00018002000075a7 */ /* 0x0044e400080011ff */
[----:B---3--:R-:W-:Y:S05]  /*8650*/  @!P0 NANOSLEEP.SYNCS 0x989680 ;  /* 0x009896800000895d */ /* 0x008fea0003900000 */
[----:B------:R-:W3:Y:S02]  /*8660*/  @!P0 SYNCS.PHASECHK.TRANS64 P0, [R0+URZ+0x180], R2 ;  /* 0x00018002000085a7 */ /* 0x000ee400080010ff */
[----:B---3--:R-:W-:Y:S05]  /*8670*/  @!P0 BRA `(.L_x_170) ;  /* 0xfffffffc00f08947 */ /* 0x008fea000383ffff */
[----:B------:R-:W-:Y:S05]  /*8680*/  BRA `(.L_x_70) ;  /* 0xffffffb0008c7947 */ /* 0x000fea000383ffff */
.L_x_78:
[----:B-1----:R1:W2:Y:S02]  /*8690*/  SYNCS.PHASECHK.TRANS64.TRYWAIT P1, [R0+URZ+0x170], R2 ;  /* 0x00017002000075a7 */ /* 0x0022a400080211ff */
[----:B--2---:R-:W-:Y:S05]  /*86a0*/  @!P1 NANOSLEEP.SYNCS 0x989680 ;  /* 0x009896800000995d */ /* 0x004fea0003900000 */
[----:B------:R-:W2:Y:S02]  /*86b0*/  @!P1 SYNCS.PHASECHK.TRANS64 P1, [R0+URZ+0x170], R2 ;  /* 0x00017002000095a7 */ /* 0x000ea400080210ff */
[----:B--2---:R-:W-:Y:S05]  /*86c0*/  @!P1 BRA `(.L_x_78) ;  /* 0xfffffffc00f09947 */ /* 0x004fea000383ffff */
[----:B------:R-:W-:Y:S05]  /*86d0*/  BRA `(.L_x_171) ;  /* 0xffffffb400f07947 */ /* 0x000fea000383ffff */
.L_x_79:
[----:B------:R-:W-:-:S07]  /*86e0*/  MOV R2, UR23 ;  /* 0x0000001700027c02 */ /* 0x000fce0008000f00 */
.L_x_172:
[----:B-1----:R1:W2:Y:S02]  /*86f0*/  SYNCS.PHASECHK.TRANS64.TRYWAIT P0, [R2+URZ+0x1b0], R0 ;  /* 0x0001b000020075a7 */ /* 0x0022a400080011ff */
[----:B--2---:R-:W-:Y:S05]  /*8700*/  @!P0 NANOSLEEP.SYNCS 0x989680 ;  /* 0x009896800000895d */ /* 0x004fea0003900000 */
[----:B------:R-:W2:Y:S02]  /*8710*/  @!P0 SYNCS.PHASECHK.TRANS64 P0, [R2+URZ+0x1b0], R0 ;  /* 0x0001b000020085a7 */ /* 0x000ea400080010ff */
[----:B--2---:R-:W-:Y:S05]  /*8720*/  @!P0 BRA `(.L_x_172) ;  /* 0xfffffffc00f08947 */ /* 0x004fea000383ffff */
[----:B------:R-:W-:Y:S05]  /*8730*/  BRA `(.L_x_173) ;  /* 0xffffffb800387947 */ /* 0x000fea000383ffff */
.L_x_82:
[----:B------:R-:W-:Y:S07]  /*8740*/  MOV R0, UR7 ;  /* 0x0000000700007c02 */ /* 0x000fee0008000f00 */
.L_x_174:
[----:B-1----:R1:W2:Y:S02]  /*8750*/  SYNCS.PHASECHK.TRANS64.TRYWAIT P0, [R0+URZ], R2 ;  /* 0x00000002000075a7 */ /* 0x0022a400080011ff */
[----:B--2---:R-:W-:Y:S05]  /*8760*/  @!P0 NANOSLEEP.SYNCS 0x989680 ;  /* 0x009896800000895d */ /* 0x004fea0003900000 */
[----:B------:R-:W2:Y:S02]  /*8770*/  @!P0 SYNCS.PHASECHK.TRANS64 P0, [R0+URZ], R2 ;  /* 0x00000002000085a7 */ /* 0x000ea400080010ff */
[----:B--2---:R-:W-:Y:S05]  /*8780*/  @!P0 BRA `(.L_x_174) ;  /* 0xfffffffc00f08947 */ /* 0x004fea000383ffff */
[----:B------:R-:W-:Y:S05]  /*8790*/  BRA `(.L_x_81) ;  /* 0xffffffb800547947 */ /* 0x000fea000383ffff */
.L_x_85:
[----:B------:R-:W-:-:S07]  /*87a0*/  MOV R0, UR4 ;  /* 0x0000000400007c02 */ /* 0x000fce0008000f00 */
.L_x_175:
[----:B--2---:R2:W3:Y:S02]  /*87b0*/  SYNCS.PHASECHK.TRANS64.TRYWAIT P0, [R0+URZ], R2 ;  /* 0x00000002000075a7 */ /* 0x0044e400080011ff */
[----:B---3--:R-:W-:Y:S05]  /*87c0*/  @!P0 NANOSLEEP.SYNCS 0x989680 ;  /* 0x009896800000895d */ /* 0x008fea0003900000 */
[----:B------:R-:W3:Y:S02]  /*87d0*/  @!P0 SYNCS.PHASECHK.TRANS64 P0, [R0+URZ], R2 ;  /* 0x00000002000085a7 */ /* 0x000ee400080010ff */
[----:B---3--:R-:W-:Y:S05]  /*87e0*/  @!P0 BRA `(.L_x_175) ;  /* 0xfffffffc00f08947 */ /* 0x008fea000383ffff */
[----:B------:R-:W-:Y:S05]  /*87f0*/  BRA `(.L_x_176) ;  /* 0xffffffbc000c7947 */ /* 0x000fea000383ffff */
.L_x_86:
[----:B------:R-:W-:-:S07]  /*8800*/  MOV R0, UR5 ;  /* 0x0000000500007c02 */ /* 0x000fce0008000f00 */
.L_x_177:
[----:B-1----:R1:W2:Y:S02]  /*8810*/  SYNCS.PHASECHK.TRANS64.TRYWAIT P0, [R0+URZ], R3 ;  /* 0x00000003000075a7 */ /* 0x0022a400080011ff */
[----:B--2---:R-:W-:Y:S05]  /*8820*/  @!P0 NANOSLEEP.SYNCS 0x989680 ;  /* 0x009896800000895d */ /* 0x004fea0003900000 */
[----:B------:R-:W2:Y:S02]  /*8830*/  @!P0 SYNCS.PHASECHK.TRANS64 P0, [R0+URZ], R3 ;  /* 0x00000003000085a7 */ /* 0x000ea400080010ff */
[----:B--2---:R-:W-:Y:S05]  /*8840*/  @!P0 BRA `(.L_x_177) ;  /* 0xfffffffc00f08947 */ /* 0x004fea000383ffff */
[----:B------:R-:W-:Y:S05]  /*8850*/  BRA `(.L_x_178) ;  /* 0xffffffbc00187947 */ /* 0x000fea000383ffff */
.L_x_87:
[----:B------:R-:W-:-:S07]  /*8860*/  MOV R0, UR5 ;  /* 0x0000000500007c02 */ /* 0x000fce0008000f00 */
.L_x_179:
[----:B-1----:R1:W2:Y:S02]  /*8870*/  SYNCS.PHASECHK.TRANS64.TRYWAIT P0, [R0+URZ], R3 ;  /* 0x00000003000075a7 */ /* 0x0022a400080011ff */
[----:B--2---:R-:W-:Y:S05]  /*8880*/  @!P0 NANOSLEEP.SYNCS 0x989680 ;  /* 0x009896800000895d */ /* 0x004fea0003900000 */
[----:B------:R-:W2:Y:S02]  /*8890*/  @!P0 SYNCS.PHASECHK.TRANS64 P0, [R0+URZ], R3 ;  /* 0x00000003000085a7 */ /* 0x000ea400080010ff */
[----:B--2---:R-:W-:Y:S05]  /*88a0*/  @!P0 BRA `(.L_x_179) ;  /* 0xfffffffc00f08947 */ /* 0x004fea000383ffff */
[----:B------:R-:W-:Y:S05]  /*88b0*/  BRA `(.L_x_180) ;  /* 0xffffffbc00247947 */ /* 0x000fea000383ffff */
.L_x_88:
[----:B-1----:R-:W-:-:S07]  /*88c0*/  MOV R0, UR4 ;  /* 0x0000000400007c02 */ /* 0x002fce0008000f00 */
.L_x_181:
[----:B-1----:R1:W2:Y:S02]  /*88d0*/  SYNCS.PHASECHK.TRANS64.TRYWAIT P0, [R0+URZ], R2 ;  /* 0x00000002000075a7 */ /* 0x0022a400080011ff */
[----:B--2---:R-:W-:Y:S05]  /*88e0*/  @!P0 NANOSLEEP.SYNCS 0x989680 ;  /* 0x009896800000895d */ /* 0x004fea0003900000 */
[----:B------:R-:W2:Y:S02]  /*88f0*/  @!P0 SYNCS.PHASECHK.TRANS64 P0, [R0+URZ], R2 ;  /* 0x00000002000085a7 */ /* 0x000ea400080010ff */
[----:B--2---:R-:W-:Y:S05]  /*8900*/  @!P0 BRA `(.L_x_181) ;  /* 0xfffffffc00f08947 */ /* 0x004fea000383ffff */
[----:B------:R-:W-:Y:S05]  /*8910*/  BRA `(.L_x_182) ;  /* 0xffffffbc00307947 */ /* 0x000fea000383ffff */
.L_x_93:
[----:B--2---:R2:W3:Y:S02]  /*8920*/  SYNCS.PHASECHK.TRANS64.TRYWAIT P0, [R3+URZ+0x170], R0 ;  /* 0x00017000030075a7 */ /* 0x0044e400080011ff */
[----:B---3--:R-:W-:Y:S05]  /*8930*/  @!P0 NANOSLEEP.SYNCS 0x989680 ;  /* 0x009896800000895d */ /* 0x008fea0003900000 */
[----:B------:R-:W3:Y:S02]  /*8940*/  @!P0 SYNCS.PHASECHK.TRANS64 P0, [R3+URZ+0x170], R0 ;  /* 0x00017000030085a7 */ /* 0x000ee400080010ff */
[----:B---3--:R-:W-:Y:S05]  /*8950*/  @!P0 BRA `(.L_x_93) ;  /* 0xfffffffc00f08947 */ /* 0x008fea000383ffff */
[----:B------:R-:W-:Y:S05]  /*8960*/  BRA `(.L_x_183) ;  /* 0xffffffc000587947 */ /* 0x000fea000383ffff */
.L_x_96:
[----:B--2---:R-:W-:Y:S07]  /*8970*/  MOV R0, UR21 ;  /* 0x0000001500007c02 */ /* 0x004fee0008000f00 */
.L_x_184:
[----:B--2---:R2:W3:Y:S02]  /*8980*/  SYNCS.PHASECHK.TRANS64.TRYWAIT P1, [R0+URZ+0x168], R3 ;  /* 0x00016803000075a7 */ /* 0x0044e400080211ff */
[----:B---3--:R-:W-:Y:S05]  /*8990*/  @!P1 NANOSLEEP.SYNCS 0x989680 ;  /* 0x009896800000995d */ /* 0x008fea0003900000 */
[----:B------:R-:W3:Y:S02]  /*89a0*/  @!P1 SYNCS.PHASECHK.TRANS64 P1, [R0+URZ+0x168], R3 ;  /* 0x00016803000095a7 */ /* 0x000ee400080210ff */
[----:B---3--:R-:W-:Y:S05]  /*89b0*/  @!P1 BRA `(.L_x_184) ;  /* 0xfffffffc00f09947 */ /* 0x008fea000383ffff */
[----:B------:R-:W-:Y:S05]  /*89c0*/  BRA `(.L_x_95) ;  /* 0xffffffc400cc7947 */ /* 0x000fea000383ffff */
.L_x_99:
[----:B--2---:R-:W-:Y:S07]  /*89d0*/  MOV R0, UR21 ;  /* 0x0000001500007c02 */ /* 0x004fee0008000f00 */
.L_x_185:
[----:B--2---:R2:W3:Y:S02]  /*89e0*/  SYNCS.PHASECHK.TRANS64.TRYWAIT P0, [R0+URZ+0x158], R2 ;  /* 0x00015802000075a7 */ /* 0x0044e400080011ff */
[----:B---3--:R-:W-:Y:S05]  /*89f0*/  @!P0 NANOSLEEP.SYNCS 0x989680 ;  /* 0x009896800000895d */ /* 0x008fea0003900000 */
[----:B------:R-:W3:Y:S02]  /*8a00*/  @!P0 SYNCS.PHASECHK.TRANS64 P0, [R0+URZ+0x158], R2 ;  /* 0x00015802000085a7 */ /* 0x000ee400080010ff */
[----:B---3--:R-:W-:Y:S05]  /*8a10*/  @!P0 BRA `(.L_x_185) ;  /* 0xfffffffc00f08947 */ /* 0x008fea000383ffff */
[----:B------:R-:W-:Y:S05]  /*8a20*/  BRA `(.L_x_186) ;  /* 0xffffffc800207947 */ /* 0x000fea000383ffff */
.L_x_102:
[----:B--2---:R2:W3:Y:S02]  /*8a30*/  SYNCS.PHASECHK.TRANS64.TRYWAIT P0, [R8+URZ+0x170], R0 ;  /* 0x00017000080075a7 */ /* 0x0044e400080011ff */
[----:B---3--:R-:W-:Y:S05]  /*8a40*/  @!P0 NANOSLEEP.SYNCS 0x989680 ;  /* 0x009896800000895d */ /* 0x008fea0003900000 */
[----:B------:R-:W3:Y:S02]  /*8a50*/  @!P0 SYNCS.PHASECHK.TRANS64 P0, [R8+URZ+0x170], R0 ;  /* 0x00017000080085a7 */ /* 0x000ee400080010ff */
[----:B---3--:R-:W-:Y:S05]  /*8a60*/  @!P0 BRA `(.L_x_102) ;  /* 0xfffffffc00f08947 */ /* 0x008fea000383ffff */
[----:B------:R-:W-:Y:S05]  /*8a70*/  BRA `(.L_x_187) ;  /* 0xffffffcc00887947 */ /* 0x000fea000383ffff */
.L_x_113:
[----:B-1----:R-:W-:Y:S04]  /*8a80*/  MOV R0, UR44 ;  /* 0x0000002c00007c02 */ /* 0x002fe80008000f00 */
[----:B------:R1:W2:Y:S03]  /*8a90*/  SYNCS.PHASECHK.TRANS64.TRYWAIT P1, [R0+URZ+0x150], R3 ;  /* 0x00015003000075a7 */ /* 0x0002a600080211ff */
[----:B--2---:R-:W-:Y:S05]  /*8aa0*/  @!P1 NANOSLEEP.SYNCS 0x989680 ;  /* 0x009896800000995d */ /* 0x004fea0003900000 */
[----:B------:R-:W2:Y:S02]  /*8ab0*/  @!P1 SYNCS.PHASECHK.TRANS64 P1, [R0+URZ+0x150], R3 ;  /* 0x00015003000095a7 */ /* 0x000ea400080210ff */
[----:B--2---:R-:W-:Y:S05]  /*8ac0*/  @!P1 BRA `(.L_x_113) ;  /* 0xfffffffc00ec9947 */ /* 0x004fea000383ffff */
[----:B------:R-:W-:Y:S05]  /*8ad0*/  BRA `(.L_x_112) ;  /* 0xffffffd800d07947 */ /* 0x000fea000383ffff */
.L_x_115:
[----:B------:R1:W1:Y:S02]  /*8ae0*/  SYNCS.PHASECHK.TRANS64.TRYWAIT P1, [R17+URZ+0x190], R4 ;  /* 0x00019004110075a7 */ /* 0x00026400080211ff */
[----:B-1----:R-:W-:Y:S05]  /*8af0*/  @!P1 NANOSLEEP.SYNCS 0x989680 ;  /* 0x009896800000995d */ /* 0x002fea0003900000 */
[----:B------:R-:W1:Y:S02]  /*8b00*/  @!P1 SYNCS.PHASECHK.TRANS64 P1, [R17+URZ+0x190], R4 ;  /* 0x00019004110095a7 */ /* 0x000e6400080210ff */
[----:B-1----:R-:W-:Y:S05]  /*8b10*/  @!P1 BRA `(.L_x_115) ;  /* 0xfffffffc00f09947 */ /* 0x002fea000383ffff */
[----:B------:R-:W-:Y:S05]  /*8b20*/  BRA `(.L_x_114) ;  /* 0xffffffdc00287947 */ /* 0x000fea000383ffff */
        .weak           $__internal_0_$__cuda_sm10x_tcgen05_guardrail_trap_col_being_dealloced_not_returned_by_alloc
        .type           $__internal_0_$__cuda_sm10x_tcgen05_guardrail_trap_col_being_dealloced_not_returned_by_alloc,@function
        .size           $__internal_0_$__cuda_sm10x_tcgen05_guardrail_trap_col_being_dealloced_not_returned_by_alloc,($__internal_1_$__cuda_sm10x_tcgen05_guardrail_trap_phase_invalid_during_alloc - $__internal_0_$__cuda_sm10x_tcgen05_guardrail_trap_col_being_dealloced_not_returned_by_alloc)
$__internal_0_$__cuda_sm10x_tcgen05_guardrail_trap_col_being_dealloced_not_returned_by_alloc:
[----:B------:R-:W-:Y:S05]  /*8b30*/  BPT.TRAP 0x1 ;  /* 0x000000040000795c */ /* 0x000fea0000300000 */
[----:B------:R-:W-:-:S04]  /*8b40*/  HFMA2 R3, -RZ, RZ, 0, 0 ;  /* 0x00000000ff037431 */ /* 0x000fc800000001ff */
[----:B------:R-:W-:Y:S05]  /*8b50*/  RET.REL.NODEC R2 `(_ZN7cutlass13device_kernelINS_4gemm6kernel13GemmUniversalIN4cute5tupleIJiiiiEEENS1_10collective13CollectiveMmaINS1_35MainloopSm100TmaUmmaWarpSpecializedILi21ELi2ELi4ENS5_IJNS4_1CILi2EEENSA_ILi1EEESC_EEEEENS5_IJNSA_ILi64EEENSA_ILi96EEESF_EEEaNS5_IJlSC_lEEEaSI_NS4_8TiledMMAINS4_8MMA_AtomIJNS4_15SM100_MMA_S8_SSIaaiLi64ELi96ELNS4_4UMMA5MajorE0ELSN_0ELNSM_8SaturateE0EEEEEENS4_6LayoutINS5_IJSC_SC_SC_EEENS5_IJNSA_ILi0EEEST_ST_EEEEENS5_IJNS4_10UnderscoreESW_SW_EEEEENS4_13SM90_TMA_LOADENS4_14ComposedLayoutINS4_7SwizzleILi2ELi4ELi3EEENS4_18smem_ptr_flag_bitsILi8EEENSR_INS5_IJNSA_ILi8EEESF_EEENS5_IJSF_SC_EEEEEEEvNS4_8identityENS4_23SM90_TMA_LOAD_MULTICASTES19_vS1A_EENS_8epilogue10collective18CollectiveEpilogueINS1D_23Sm100TmaWarpSpecializedILi1ELi1ELi48ELb0ELb0EEEJSH_NS5_IJNSR_ISF_SC_EENSR_ISG_SC_EEEEEaSI_aSI_NS1D_6fusion15FusionCallbacksIS1H_NS1L_17LinearCombinationIaiaiLNS_15FloatRoundStyleE2EEESH_S1K_JEEENS4_5SM1004TMEM4LOAD26SM100_TMEM_LOAD_16dp32b16xESZ_NS10_INS11_ILi1ELi4ELi3EEES14_NSR_INS5_IJS15_NSA_ILi32EEEEEENS5_IJS1W_SC_EEEEEEENS4_39AutoVectorizingCopyWithAssumedAlignmentILi128EEENS4_14SM90_TMA_STOREES20_S22_S22_EEEvvEEEEvNT_6ParamsE) ;  /* 0xffffff7402287950 */ /* 0x000fea0003c3ffff */
        .weak           $__internal_1_$__cuda_sm10x_tcgen05_guardrail_trap_phase_invalid_during_alloc
        .type           $__internal_1_$__cuda_sm10x_tcgen05_guardrail_trap_phase_invalid_during_alloc,@function
        .size           $__internal_1_$__cuda_sm10x_tcgen05_guardrail_trap_phase_invalid_during_alloc,($__internal_2_$__cuda_sm10x_tcgen05_guardrail_trap_unallocated_columns_being_dealloced - $__internal_1_$__cuda_sm10x_tcgen05_guardrail_trap_phase_invalid_during_alloc)
$__internal_1_$__cuda_sm10x_tcgen05_guardrail_trap_phase_invalid_during_alloc:
[----:B------:R-:W-:Y:S05]  /*8b60*/  BPT.TRAP 0x1 ;  /* 0x000000040000795c */ /* 0x000fea0000300000 */
[----:B------:R-:W-:-:S04]  /*8b70*/  MOV R5, 0x0 ;  /* 0x0000000000057802 */ /* 0x000fc80000000f00 */
[----:B------:R-:W-:Y:S05]  /*8b80*/  RET.REL.NODEC R4 `(_ZN7cutlass13device_kernelINS_4gemm6kernel13GemmUniversalIN4cute5tupleIJiiiiEEENS1_10collective13CollectiveMmaINS1_35MainloopSm100TmaUmmaWarpSpecializedILi21ELi2ELi4ENS5_IJNS4_1CILi2EEENSA_ILi1EEESC_EEEEENS5_IJNSA_ILi64EEENSA_ILi96EEESF_EEEaNS5_IJlSC_lEEEaSI_NS4_8TiledMMAINS4_8MMA_AtomIJNS4_15SM100_MMA_S8_SSIaaiLi64ELi96ELNS4_4UMMA5MajorE0ELSN_0ELNSM_8SaturateE0EEEEEENS4_6LayoutINS5_IJSC_SC_SC_EEENS5_IJNSA_ILi0EEEST_ST_EEEEENS5_IJNS4_10UnderscoreESW_SW_EEEEENS4_13SM90_TMA_LOADENS4_14ComposedLayoutINS4_7SwizzleILi2ELi4ELi3EEENS4_18smem_ptr_flag_bitsILi8EEENSR_INS5_IJNSA_ILi8EEESF_EEENS5_IJSF_SC_EEEEEEEvNS4_8identityENS4_23SM90_TMA_LOAD_MULTICASTES19_vS1A_EENS_8epilogue10collective18CollectiveEpilogueINS1D_23Sm100TmaWarpSpecializedILi1ELi1ELi48ELb0ELb0EEEJSH_NS5_IJNSR_ISF_SC_EENSR_ISG_SC_EEEEEaSI_aSI_NS1D_6fusion15FusionCallbacksIS1H_NS1L_17LinearCombinationIaiaiLNS_15FloatRoundStyleE2EEESH_S1K_JEEENS4_5SM1004TMEM4LOAD26SM100_TMEM_LOAD_16dp32b16xESZ_NS10_INS11_ILi1ELi4ELi3EEES14_NSR_INS5_IJS15_NSA_ILi32EEEEEENS5_IJS1W_SC_EEEEEEENS4_39AutoVectorizingCopyWithAssumedAlignmentILi128EEENS4_14SM90_TMA_STOREES20_S22_S22_EEEvvEEEEvNT_6ParamsE) ;  /* 0xffffff74041c7950 */ /* 0x000fea0003c3ffff */
        .weak           $__internal_2_$__cuda_sm10x_tcgen05_guardrail_trap_unallocated_columns_being_dealloced
        .type           $__internal_2_$__cuda_sm10x_tcgen05_guardrail_trap_unallocated_columns_being_dealloced,@function
        .size           $__internal_2_$__cuda_sm10x_tcgen05_guardrail_trap_unallocated_columns_being_dealloced,(.L_x_189 - $__internal_2_$__cuda_sm10x_tcgen05_guardrail_trap_unallocated_columns_being_dealloced)
$__internal_2_$__cuda_sm10x_tcgen05_guardrail_trap_unallocated_columns_being_dealloced:
[----:B------:R-:W-:Y:S05]  /*8b90*/  BPT.TRAP 0x1 ;  /* 0x000000040000795c */ /* 0x000fea0000300000 */
[----:B------:R-:W-:-:S04]  /*8ba0*/  HFMA2 R3, -RZ, RZ, 0, 0 ;  /* 0x00000000ff037431 */ /* 0x000fc800000001ff */
[----:B------:R-:W-:Y:S05]  /*8bb0*/  RET.REL.NODEC R2 `(_ZN7cutlass13device_kernelINS_4gemm6kernel13GemmUniversalIN4cute5tupleIJiiiiEEENS1_10collective13CollectiveMmaINS1_35MainloopSm100TmaUmmaWarpSpecializedILi21ELi2ELi4ENS5_IJNS4_1CILi2EEENSA_ILi1EEESC_EEEEENS5_IJNSA_ILi64EEENSA_ILi96EEESF_EEEaNS5_IJlSC_lEEEaSI_NS4_8TiledMMAINS4_8MMA_AtomIJNS4_15SM100_MMA_S8_SSIaaiLi64ELi96ELNS4_4UMMA5MajorE0ELSN_0ELNSM_8SaturateE0EEEEEENS4_6LayoutINS5_IJSC_SC_SC_EEENS5_IJNSA_ILi0EEEST_ST_EEEEENS5_IJNS4_10UnderscoreESW_SW_EEEEENS4_13SM90_TMA_LOADENS4_14ComposedLayoutINS4_7SwizzleILi2ELi4ELi3EEENS4_18smem_ptr_flag_bitsILi8EEENSR_INS5_IJNSA_ILi8EEESF_EEENS5_IJSF_SC_EEEEEEEvNS4_8identityENS4_23SM90_TMA_LOAD_MULTICASTES19_vS1A_EENS_8epilogue10collective18CollectiveEpilogueINS1D_23Sm100TmaWarpSpecializedILi1ELi1ELi48ELb0ELb0EEEJSH_NS5_IJNSR_ISF_SC_EENSR_ISG_SC_EEEEEaSI_aSI_NS1D_6fusion15FusionCallbacksIS1H_NS1L_17LinearCombinationIaiaiLNS_15FloatRoundStyleE2EEESH_S1K_JEEENS4_5SM1004TMEM4LOAD26SM100_TMEM_LOAD_16dp32b16xESZ_NS10_INS11_ILi1ELi4ELi3EEES14_NSR_INS5_IJS15_NSA_ILi32EEEEEENS5_IJS1W_SC_EEEEEEENS4_39AutoVectorizingCopyWithAssumedAlignmentILi128EEENS4_14SM90_TMA_STOREES20_S22_S22_EEEvvEEEEvNT_6ParamsE) ;  /* 0xffffff7402107950 */ /* 0x000fea0003c3ffff */
.L_x_188:
[----:B------:R-:W-:-:S00]  /*8bc0*/  BRA `(.L_x_188) ;  /* 0xfffffffc00fc7947 */ /* 0x000fc0000383ffff */
[----:B------:R-:W-:-:S00]  /*8bd0*/  NOP ;  /* 0x0000000000007918 */ /* 0x000fc00000000000 */
        /* <DEDUP_REMOVED lines=10> */
.L_x_189:


//--------------------- .nv.global.init           --------------------------
	.section	.nv.global.init,"aw",@progbits
.nv.global.init:
	.type		$str$27,@object
	.size		$str$27,($str$28 - $str$27)
$str$27:
        /*0000*/ 	.byte	0x28, 0x61, 0x64, 0x64, 0x72, 0x65, 0x73, 0x73, 0x20, 0x26, 0x20, 0x6d, 0x61, 0x73, 0x6b, 0x29
        /*0010*/ 	.byte	0x20, 0x3d, 0x3d, 0x20, 0x30, 0x00
	.type		$str$28,@object
	.size		$str$28,($str$26 - $str$28)
$str$28:
        /*0016*/ 	.byte	0x2f, 0x74, 0x6d, 0x70, 0x2f, 0x63, 0x75, 0x74, 0x6c, 0x61, 0x73, 0x73, 0x5f, 0x73, 0x77, 0x65
        /*0026*/ 	.byte	0x65, 0x70, 0x5f, 0x73, 0x72, 0x63, 0x2f, 0x69, 0x6e, 0x63, 0x6c, 0x75, 0x64, 0x65, 0x2f, 0x63
        /*0036*/ 	.byte	0x75, 0x74, 0x65, 0x2f, 0x70, 0x6f, 0x69, 0x6e, 0x74, 0x65, 0x72, 0x5f, 0x66, 0x6c, 0x61, 0x67
        /*0046*/ 	.byte	0x67, 0x65, 0x64, 0x2e, 0x68, 0x70, 0x70, 0x00
	.type		$str$26,@object
	.size		$str$26,($str$25 - $str$26)
$str$26:
        /*004e*/ 	.byte	0x2f, 0x74, 0x6d, 0x70, 0x2f, 0x63, 0x75, 0x74, 0x6c, 0x61, 0x73, 0x73, 0x5f, 0x73, 0x77, 0x65
        /*005e*/ 	.byte	0x65, 0x70, 0x5f, 0x73, 0x72, 0x63, 0x2f, 0x69, 0x6e, 0x63, 0x6c, 0x75, 0x64, 0x65, 0x2f, 0x63
        /*006e*/ 	.byte	0x75, 0x74, 0x65, 0x2f, 0x61, 0x74, 0x6f, 0x6d, 0x2f, 0x63, 0x6f, 0x70, 0x79, 0x5f, 0x74, 0x72
        /*007e*/ 	.byte	0x61, 0x69, 0x74, 0x73, 0x5f, 0x73, 0x6d, 0x31, 0x30, 0x30, 0x2e, 0x68, 0x70, 0x70, 0x00
	.type		$str$25,@object
	.size		$str$25,(__unnamed_1 - $str$25)
$str$25:
        /*008d*/ 	.byte	0x28, 0x28, 0x75, 0x69, 0x6e, 0x74, 0x33, 0x32, 0x5f, 0x74, 0x28, 0x74, 0x68, 0x72, 0x65, 0x61
        /*009d*/ 	.byte	0x64, 0x49, 0x64, 0x78, 0x2e, 0x78, 0x29, 0x20, 0x2f, 0x20, 0x33, 0x32, 0x29, 0x20, 0x25, 0x20
        /*00ad*/ 	.byte	0x34, 0x29, 0x20, 0x3d, 0x3d, 0x20, 0x28, 0x28, 0x28, 0x74, 0x6d, 0x65, 0x6d, 0x5f, 0x61, 0x64
        /*00bd*/ 	.byte	0x64, 0x72, 0x20, 0x3e, 0x3e, 0x20, 0x31, 0x36, 0x29, 0x20, 0x2f, 0x20, 0x33, 0x32, 0x29, 0x20
        /*00cd*/ 	.byte	0x25, 0x20, 0x34, 0x29, 0x00
	.type		__unnamed_1,@object
	.size		__unnamed_1,(__unnamed_2 - __unnamed_1)
__unnamed_1:
        /*00d2*/ 	.byte	0x61, 0x75, 0x74, 0x6f, 0x20, 0x63, 0x75, 0x74, 0x65, 0x3a, 0x3a, 0x61, 0x73, 0x5f, 0x70, 0x6f
        /* <DEDUP_REMOVED lines=24> */
        /*0262*/ 	.byte	0x3e, 0x3e, 0x5d, 0x00
	.type		__unnamed_2,@object
	.size		__unnamed_2,(.L_2 - __unnamed_2)
__unnamed_2:
        /* <DEDUP_REMOVED lines=37> */
        /*04b6*/ 	.byte	0x74, 0x65, 0x3a, 0x3a, 0x43, 0x3c, 0x30, 0x3e, 0x3e, 0x3e, 0x3e, 0x5d, 0x00
.L_2:


//--------------------- .nv.shared._ZN7cutlass13device_kernelINS_4gemm6kernel13GemmUniversalIN4cute5tupleIJiiiiEEENS1_10collective13CollectiveMmaINS1_35MainloopSm100TmaUmmaWarpSpecializedILi21ELi2ELi4ENS5_IJNS4_1CILi2EEENSA_ILi1EEESC_EEEEENS5_IJNSA_ILi64EEENSA_ILi96EEESF_EEEaNS5_IJlSC_lEEEaSI_NS4_8TiledMMAINS4_8MMA_AtomIJNS4_15SM100_MMA_S8_SSIaaiLi64ELi96ELNS4_4UMMA5MajorE0ELSN_0ELNSM_8SaturateE0EEEEEENS4_6LayoutINS5_IJSC_SC_SC_EEENS5_IJNSA_ILi0EEEST_ST_EEEEENS5_IJNS4_10UnderscoreESW_SW_EEEEENS4_13SM90_TMA_LOADENS4_14ComposedLayoutINS4_7SwizzleILi2ELi4ELi3EEENS4_18smem_ptr_flag_bitsILi8EEENSR_INS5_IJNSA_ILi8EEESF_EEENS5_IJSF_SC_EEEEEEEvNS4_8identityENS4_23SM90_TMA_LOAD_MULTICASTES19_vS1A_EENS_8epilogue10collective18CollectiveEpilogueINS1D_23Sm100TmaWarpSpecializedILi1ELi1ELi48ELb0ELb0EEEJSH_NS5_IJNSR_ISF_SC_EENSR_ISG_SC_EEEEEaSI_aSI_NS1D_6fusion15FusionCallbacksIS1H_NS1L_17LinearCombinationIaiaiLNS_15FloatRoundStyleE2EEESH_S1K_JEEENS4_5SM1004TMEM4LOAD26SM100_TMEM_LOAD_16dp32b16xESZ_NS10_INS11_ILi1ELi4ELi3EEES14_NSR_INS5_IJS15_NSA_ILi32EEEEEENS5_IJS1W_SC_EEEEEEENS4_39AutoVectorizingCopyWithAssumedAlignmentILi128EEENS4_14SM90_TMA_STOREES20_S22_S22_EEEvvEEEEvNT_6ParamsE --------------------------
	.section	.nv.shared._ZN7cutlass13device_kernelINS_4gemm6kernel13GemmUniversalIN4cute5tupleIJiiiiEEENS1_10collective13CollectiveMmaINS1_35MainloopSm100TmaUmmaWarpSpecializedILi21ELi2ELi4ENS5_IJNS4_1CILi2EEENSA_ILi1EEESC_EEEEENS5_IJNSA_ILi64EEENSA_ILi96EEESF_EEEaNS5_IJlSC_lEEEaSI_NS4_8TiledMMAINS4_8MMA_AtomIJNS4_15SM100_MMA_S8_SSIaaiLi64ELi96ELNS4_4UMMA5MajorE0ELSN_0ELNSM_8SaturateE0EEEEEENS4_6LayoutINS5_IJSC_SC_SC_EEENS5_IJNSA_ILi0EEEST_ST_EEEEENS5_IJNS4_10UnderscoreESW_SW_EEEEENS4_13SM90_TMA_LOADENS4_14ComposedLayoutINS4_7SwizzleILi2ELi4ELi3EEENS4_18smem_ptr_flag_bitsILi8EEENSR_INS5_IJNSA_ILi8EEESF_EEENS5_IJSF_SC_EEEEEEEvNS4_8identityENS4_23SM90_TMA_LOAD_MULTICASTES19_vS1A_EENS_8epilogue10collective18CollectiveEpilogueINS1D_23Sm100TmaWarpSpecializedILi1ELi1ELi48ELb0ELb0EEEJSH_NS5_IJNSR_ISF_SC_EENSR_ISG_SC_EEEEEaSI_aSI_NS1D_6fusion15FusionCallbacksIS1H_NS1L_17LinearCombinationIaiaiLNS_15FloatRoundStyleE2EEESH_S1K_JEEENS4_5SM1004TMEM4LOAD26SM100_TMEM_LOAD_16dp32b16xESZ_NS10_INS11_ILi1ELi4ELi3EEES14_NSR_INS5_IJS15_NSA_ILi32EEEEEENS5_IJS1W_SC_EEEEEEENS4_39AutoVectorizingCopyWithAssumedAlignmentILi128EEENS4_14SM90_TMA_STOREES20_S22_S22_EEEvvEEEEvNT_6ParamsE,"aw",@nobits
	.sectionflags	@""
	.align	16
	.zero		1024


//--------------------- .nv.shared.reserved.0     --------------------------
	.section	.nv.shared.reserved.0,"aw",@nobits
	.weak		__nv_reservedSMEM_offset_0_alias
	.size		__nv_reservedSMEM_offset_0_alias, 0, 64
	.other		__nv_reservedSMEM_offset_0_alias,@"STO_CUDA_RESERVED_SHARED STV_DEFAULT"
__nv_reservedSMEM_offset_0_alias:
	.zero		0
.nv.shared.reserved.0:
	.zero		64
	.weak		__nv_reservedSMEM_tcgen05_partition
	.type		__nv_reservedSMEM_tcgen05_partition,@object
	.size		__nv_reservedSMEM_tcgen05_partition,(.L_0 - __nv_reservedSMEM_tcgen05_partition)
__nv_reservedSMEM_tcgen05_partition:
	.zero		32
.L_0:


//--------------------- .nv.global                --------------------------
	.section	.nv.global,"aw",@nobits
.nv.global:
	.type		_ZN40_INTERNAL_a91ad5df_4_k_cu_9168073b_375194cute1_E,@object
	.size		_ZN40_INTERNAL_a91ad5df_4_k_cu_9168073b_375194cute1_E,(_ZN40_INTERNAL_a91ad5df_4_k_cu_9168073b_375194cuda3std3__45__cpo6cbeginE - _ZN40_INTERNAL_a91ad5df_4_k_cu_9168073b_375194cute1_E)
_ZN40_INTERNAL_a91ad5df_4_k_cu_9168073b_375194cute1_E:
	.zero		1
	.type		_ZN40_INTERNAL_a91ad5df_4_k_cu_9168073b_375194cuda3std3__45__cpo6cbeginE,@object
	.size		_ZN40_INTERNAL_a91ad5df_4_k_cu_9168073b_375194cuda3std3__45__cpo6cbeginE,(_ZN40_INTERNAL_a91ad5df_4_k_cu_9168073b_375194cuda3std3__48in_placeE - _ZN40_INTERNAL_a91ad5df_4_k_cu_9168073b_375194cuda3std3__45__cpo6cbeginE)
_ZN40_INTERNAL_a91ad5df_4_k_cu_9168073b_375194cuda3std3__45__cpo6cbeginE:
	.zero		1
	.type		_ZN40_INTERNAL_a91ad5df_4_k_cu_9168073b_375194cuda3std3__48in_placeE,@object
	.size		_ZN40_INTERNAL_a91ad5df_4_k_cu_9168073b_375194cuda3std3__48in_placeE,(_ZN40_INTERNAL_a91ad5df_4_k_cu_9168073b_375194cuda3std6ranges3__45__cpo9iter_moveE - _ZN40_INTERNAL_a91ad5df_4_k_cu_9168073b_375194cuda3std3__48in_placeE)
_ZN40_INTERNAL_a91ad5df_4_k_cu_9168073b_375194cuda3std3__48in_placeE:
	.zero		1
	.type		_ZN40_INTERNAL_a91ad5df_4_k_cu_9168073b_375194cuda3std6ranges3__45__cpo9iter_moveE,@object
	.size		_ZN40_INTERNAL_a91ad5df_4_k_cu_9168073b_375194cuda3std6ranges3__45__cpo9iter_moveE,(_ZN40_INTERNAL_a91ad5df_4_k_cu_9168073b_375194cuda3std3__45__cpo5beginE - _ZN40_INTERNAL_a91ad5df_4_k_cu_9168073b_375194cuda3std6ranges3__45__cpo9iter_moveE)
_ZN40_INTERNAL_a91ad5df_4_k_cu_9168073b_375194cuda3std6ranges3__45__cpo9iter_moveE:
	.zero		1
	.type		_ZN40_INTERNAL_a91ad5df_4_k_cu_9168073b_375194cuda3std3__45__cpo5beginE,@object
	.size		_ZN40_INTERNAL_a91ad5df_4_k_cu_9168073b_375194cuda3std3__45__cpo5beginE,(_ZN40_INTERNAL_a91ad5df_4_k_cu_9168073b_375194cuda3std3__442_GLOBAL__N__a91ad5df_4_k_cu_9168073b_375196ignoreE - _ZN40_INTERNAL_a91ad5df_4_k_cu_9168073b_375194cuda3std3__45__cpo5beginE)
_ZN40_INTERNAL_a91ad5df_4_k_cu_9168073b_375194cuda3std3__45__cpo5beginE:
	.zero		1
	.type		_ZN40_INTERNAL_a91ad5df_4_k_cu_9168073b_375194cuda3std3__442_GLOBAL__N__a91ad5df_4_k_cu_9168073b_375196ignoreE,@object
	.size		_ZN40_INTERNAL_a91ad5df_4_k_cu_9168073b_375194cuda3std3__442_GLOBAL__N__a91ad5df_4_k_cu_9168073b_375196ignoreE,(_ZN40_INTERNAL_a91ad5df_4_k_cu_9168073b_375194cute7productE - _ZN40_INTERNAL_a91ad5df_4_k_cu_9168073b_375194cuda3std3__442_GLOBAL__N__a91ad5df_4_k_cu_9168073b_375196ignoreE)
_ZN40_INTERNAL_a91ad5df_4_k_cu_9168073b_375194cuda3std3__442_GLOBAL__N__a91ad5df_4_k_cu_9168073b_375196ignoreE:
	.zero		1
	.type		_ZN40_INTERNAL_a91ad5df_4_k_cu_9168073b_375194cute7productE,@object
	.size		_ZN40_INTERNAL_a91ad5df_4_k_cu_9168073b_375194cute7productE,(_ZN40_INTERNAL_a91ad5df_4_k_cu_9168073b_375194cuda3std3__45__cpo3endE - _ZN40_INTERNAL_a91ad5df_4_k_cu_9168073b_375194cute7productE)
_ZN40_INTERNAL_a91ad5df_4_k_cu_9168073b_375194cute7productE:
	.zero		1
	.type		_ZN40_INTERNAL_a91ad5df_4_k_cu_9168073b_375194cuda3std3__45__cpo3endE,@object
	.size		_ZN40_INTERNAL_a91ad5df_4_k_cu_9168073b_375194cuda3std3__45__cpo3endE,(_ZN40_INTERNAL_a91ad5df_4_k_cu_9168073b_375194cuda3std3__419piecewise_constructE - _ZN40_INTERNAL_a91ad5df_4_k_cu_9168073b_375194cuda3std3__45__cpo3endE)
_ZN40_INTERNAL_a91ad5df_4_k_cu_9168073b_375194cuda3std3__45__cpo3endE:
	.zero		1
	.type		_ZN40_INTERNAL_a91ad5df_4_k_cu_9168073b_375194cuda3std3__419piecewise_constructE,@object
	.size		_ZN40_INTERNAL_a91ad5df_4_k_cu_9168073b_375194cuda3std3__419piecewise_constructE,(_ZN40_INTERNAL_a91ad5df_4_k_cu_9168073b_375194cuda3std3__45__cpo4cendE - _ZN40_INTERNAL_a91ad5df_4_k_cu_9168073b_375194cuda3std3__419piecewise_constructE)
_ZN40_INTERNAL_a91ad5df_4_k_cu_9168073b_375194cuda3std3__419piecewise_constructE:
	.zero		1
	.type		_ZN40_INTERNAL_a91ad5df_4_k_cu_9168073b_375194cuda3std3__45__cpo4cendE,@object
	.size		_ZN40_INTERNAL_a91ad5df_4_k_cu_9168073b_375194cuda3std3__45__cpo4cendE,(_ZN40_INTERNAL_a91ad5df_4_k_cu_9168073b_375194cuda3std6ranges3__45__cpo4swapE - _ZN40_INTERNAL_a91ad5df_4_k_cu_9168073b_375194cuda3std3__45__cpo4cendE)
_ZN40_INTERNAL_a91ad5df_4_k_cu_9168073b_375194cuda3std3__45__cpo4cendE:
	.zero		1
	.type		_ZN40_INTERNAL_a91ad5df_4_k_cu_9168073b_375194cuda3std6ranges3__45__cpo4swapE,@object
	.size		_ZN40_INTERNAL_a91ad5df_4_k_cu_9168073b_375194cuda3std6ranges3__45__cpo4swapE,(.L_10 - _ZN40_INTERNAL_a91ad5df_4_k_cu_9168073b_375194cuda3std6ranges3__45__cpo4swapE)
_ZN40_INTERNAL_a91ad5df_4_k_cu_9168073b_375194cuda3std6ranges3__45__cpo4swapE:
	.zero		1
.L_10:


//--------------------- .nv.constant0._ZN7cutlass13device_kernelINS_4gemm6kernel13GemmUniversalIN4cute5tupleIJiiiiEEENS1_10collective13CollectiveMmaINS1_35MainloopSm100TmaUmmaWarpSpecializedILi21ELi2ELi4ENS5_IJNS4_1CILi2EEENSA_ILi1EEESC_EEEEENS5_IJNSA_ILi64EEENSA_ILi96EEESF_EEEaNS5_IJlSC_lEEEaSI_NS4_8TiledMMAINS4_8MMA_AtomIJNS4_15SM100_MMA_S8_SSIaaiLi64ELi96ELNS4_4UMMA5MajorE0ELSN_0ELNSM_8SaturateE0EEEEEENS4_6LayoutINS5_IJSC_SC_SC_EEENS5_IJNSA_ILi0EEEST_ST_EEEEENS5_IJNS4_10UnderscoreESW_SW_EEEEENS4_13SM90_TMA_LOADENS4_14ComposedLayoutINS4_7SwizzleILi2ELi4ELi3EEENS4_18smem_ptr_flag_bitsILi8EEENSR_INS5_IJNSA_ILi8EEESF_EEENS5_IJSF_SC_EEEEEEEvNS4_8identityENS4_23SM90_TMA_LOAD_MULTICASTES19_vS1A_EENS_8epilogue10collective18CollectiveEpilogueINS1D_23Sm100TmaWarpSpecializedILi1ELi1ELi48ELb0ELb0EEEJSH_NS5_IJNSR_ISF_SC_EENSR_ISG_SC_EEEEEaSI_aSI_NS1D_6fusion15FusionCallbacksIS1H_NS1L_17LinearCombinationIaiaiLNS_15FloatRoundStyleE2EEESH_S1K_JEEENS4_5SM1004TMEM4LOAD26SM100_TMEM_LOAD_16dp32b16xESZ_NS10_INS11_ILi1ELi4ELi3EEES14_NSR_INS5_IJS15_NSA_ILi32EEEEEENS5_IJS1W_SC_EEEEEEENS4_39AutoVectorizingCopyWithAssumedAlignmentILi128EEENS4_14SM90_TMA_STOREES20_S22_S22_EEEvvEEEEvNT_6ParamsE --------------------------
	.section	.nv.constant0._ZN7cutlass13device_kernelINS_4gemm6kernel13GemmUniversalIN4cute5tupleIJiiiiEEENS1_10collective13CollectiveMmaINS1_35MainloopSm100TmaUmmaWarpSpecializedILi21ELi2ELi4ENS5_IJNS4_1CILi2EEENSA_ILi1EEESC_EEEEENS5_IJNSA_ILi64EEENSA_ILi96EEESF_EEEaNS5_IJlSC_lEEEaSI_NS4_8TiledMMAINS4_8MMA_AtomIJNS4_15SM100_MMA_S8_SSIaaiLi64ELi96ELNS4_4UMMA5MajorE0ELSN_0ELNSM_8SaturateE0EEEEEENS4_6LayoutINS5_IJSC_SC_SC_EEENS5_IJNSA_ILi0EEEST_ST_EEEEENS5_IJNS4_10UnderscoreESW_SW_EEEEENS4_13SM90_TMA_LOADENS4_14ComposedLayoutINS4_7SwizzleILi2ELi4ELi3EEENS4_18smem_ptr_flag_bitsILi8EEENSR_INS5_IJNSA_ILi8EEESF_EEENS5_IJSF_SC_EEEEEEEvNS4_8identityENS4_23SM90_TMA_LOAD_MULTICASTES19_vS1A_EENS_8epilogue10collective18CollectiveEpilogueINS1D_23Sm100TmaWarpSpecializedILi1ELi1ELi48ELb0ELb0EEEJSH_NS5_IJNSR_ISF_SC_EENSR_ISG_SC_EEEEEaSI_aSI_NS1D_6fusion15FusionCallbacksIS1H_NS1L_17LinearCombinationIaiaiLNS_15FloatRoundStyleE2EEESH_S1K_JEEENS4_5SM1004TMEM4LOAD26SM100_TMEM_LOAD_16dp32b16xESZ_NS10_INS11_ILi1ELi4ELi3EEES14_NSR_INS5_IJS15_NSA_ILi32EEEEEENS5_IJS1W_SC_EEEEEEENS4_39AutoVectorizingCopyWithAssumedAlignmentILi128EEENS4_14SM90_TMA_STOREES20_S22_S22_EEEvvEEEEvNT_6ParamsE,"a",@progbits
	.sectionflags	@""
	.align	4
.nv.constant0._ZN7cutlass13device_kernelINS_4gemm6kernel13GemmUniversalIN4cute5tupleIJiiiiEEENS1_10collective13CollectiveMmaINS1_35MainloopSm100TmaUmmaWarpSpecializedILi21ELi2ELi4ENS5_IJNS4_1CILi2EEENSA_ILi1EEESC_EEEEENS5_IJNSA_ILi64EEENSA_ILi96EEESF_EEEaNS5_IJlSC_lEEEaSI_NS4_8TiledMMAINS4_8MMA_AtomIJNS4_15SM100_MMA_S8_SSIaaiLi64ELi96ELNS4_4UMMA5MajorE0ELSN_0ELNSM_8SaturateE0EEEEEENS4_6LayoutINS5_IJSC_SC_SC_EEENS5_IJNSA_ILi0EEEST_ST_EEEEENS5_IJNS4_10UnderscoreESW_SW_EEEEENS4_13SM90_TMA_LOADENS4_14ComposedLayoutINS4_7SwizzleILi2ELi4ELi3EEENS4_18smem_ptr_flag_bitsILi8EEENSR_INS5_IJNSA_ILi8EEESF_EEENS5_IJSF_SC_EEEEEEEvNS4_8identityENS4_23SM90_TMA_LOAD_MULTICASTES19_vS1A_EENS_8epilogue10collective18CollectiveEpilogueINS1D_23Sm100TmaWarpSpecializedILi1ELi1ELi48ELb0ELb0EEEJSH_NS5_IJNSR_ISF_SC_EENSR_ISG_SC_EEEEEaSI_aSI_NS1D_6fusion15FusionCallbacksIS1H_NS1L_17LinearCombinationIaiaiLNS_15FloatRoundStyleE2EEESH_S1K_JEEENS4_5SM1004TMEM4LOAD26SM100_TMEM_LOAD_16dp32b16xESZ_NS10_INS11_ILi1ELi4ELi3EEES14_NSR_INS5_IJS15_NSA_ILi32EEEEEENS5_IJS1W_SC_EEEEEEENS4_39AutoVectorizingCopyWithAssumedAlignmentILi128EEENS4_14SM90_TMA_STOREES20_S22_S22_EEEvvEEEEvNT_6ParamsE:
	.zero		2944


//--------------------- SYMBOLS --------------------------

	.type		.nv.reservedSmem.offset0,@object
	.size		.nv.reservedSmem.offset0,0x4
	.type		.nv.reservedSmem.cap,@object
	.size		.nv.reservedSmem.cap,0x4
	.type		__assertfail,@function
